	.target	sm_90a

	.elftype	@"ET_EXEC"


//--------------------- .note.nv.tkinfo           --------------------------
	.section	.note.nv.tkinfo,"",@"SHT_NOTE"
	.sectionflags	@"SHF_NOTE_NV_TKINFO"
	.tkinfo
        /*0018*/ 	.word	0x00000002
        /*0030*/ 	.string	""
        /*0030*/ 	.string	"ptxas"
        /*0030*/ 	.string	"Cuda compilation tools, release 13.0, V13.0.88"
        /*0030*/ 	.string	"Build cuda_13.0.r13.0/compiler.36424714_0"
        /*0030*/ 	.string	"-arch sm_90a -m 64 "



//--------------------- .note.nv.cuinfo           --------------------------
	.section	.note.nv.cuinfo,"",@"SHT_NOTE"
	.sectionflags	@"SHF_NOTE_NV_CUINFO"
        /*0018*/ 	.short	0x0002
        /*001a*/ 	.short	0x005a
        /*001c*/ 	.short	0x0082
	.zero		2


//--------------------- .nv.info                  --------------------------
	.section	.nv.info,"",@"SHT_CUDA_INFO"
	.align	4


	//----- nvinfo : EIATTR_REGCOUNT
	.align		4
        /*0000*/ 	.byte	0x04, 0x2f
        /*0002*/ 	.short	(.L_15 - .L_14)
	.align		4
.L_14:
        /*0004*/ 	.word	index@(_ZN7cutlass13device_kernelINS_4gemm6kernel13GemmUniversalIN4cute5tupleIJiiiiEEENS1_10collective13CollectiveMmaINS1_34MainloopSm90TmaGmmaWarpSpecializedILi3ENS5_IJNS4_1CILi1EEESB_SB_EEENS1_32KernelTmaWarpSpecializedPingpongEEENS5_IJNSA_ILi64EEESF_NSA_ILi128EEEEEEfNS5_IJlSB_lEEEfSI_NS4_8TiledMMAINS4_8MMA_AtomIJNS4_4SM904GMMA29MMA_64x64x8_F32TF32TF32_SS_TNILNSM_7ScaleInE1ELSO_1EEEEEENS4_6LayoutISC_NS5_IJNSA_ILi0EEESS_SS_EEEEENS5_IJNS4_10UnderscoreESV_SV_EEEEENS4_13SM90_TMA_LOADENS4_14ComposedLayoutINS4_7SwizzleILi3ELi4ELi3EEENS4_18smem_ptr_flag_bitsILi32EEENSR_INS5_IJNSA_ILi8EEENSA_ILi32EEEEEENS5_IJS15_SB_EEEEEEEvNS4_8identityESY_S19_vS1A_EENS_8epilogue10collective6detail29Sm90TmaWarpSpecializedAdapterINS1D_15DefaultEpilogueIfSI_SI_NS1C_6thread17LinearCombinationIfLi1EffLNS1H_9ScaleType4KindE0ELNS_15FloatRoundStyleE2EfEENS1_15EpilogueDefaultEEEEEvvEEEEvNT_6ParamsE)
        /*0008*/ 	.word	0x000000a8


	//----- nvinfo : EIATTR_FRAME_SIZE
	.align		4
.L_15:
        /*000c*/ 	.byte	0x04, 0x11
        /*000e*/ 	.short	(.L_17 - .L_16)
	.align		4
.L_16:
        /*0010*/ 	.word	index@(_ZN7cutlass13device_kernelINS_4gemm6kernel13GemmUniversalIN4cute5tupleIJiiiiEEENS1_10collective13CollectiveMmaINS1_34MainloopSm90TmaGmmaWarpSpecializedILi3ENS5_IJNS4_1CILi1EEESB_SB_EEENS1_32KernelTmaWarpSpecializedPingpongEEENS5_IJNSA_ILi64EEESF_NSA_ILi128EEEEEEfNS5_IJlSB_lEEEfSI_NS4_8TiledMMAINS4_8MMA_AtomIJNS4_4SM904GMMA29MMA_64x64x8_F32TF32TF32_SS_TNILNSM_7ScaleInE1ELSO_1EEEEEENS4_6LayoutISC_NS5_IJNSA_ILi0EEESS_SS_EEEEENS5_IJNS4_10UnderscoreESV_SV_EEEEENS4_13SM90_TMA_LOADENS4_14ComposedLayoutINS4_7SwizzleILi3ELi4ELi3EEENS4_18smem_ptr_flag_bitsILi32EEENSR_INS5_IJNSA_ILi8EEENSA_ILi32EEEEEENS5_IJS15_SB_EEEEEEEvNS4_8identityESY_S19_vS1A_EENS_8epilogue10collective6detail29Sm90TmaWarpSpecializedAdapterINS1D_15DefaultEpilogueIfSI_SI_NS1C_6thread17LinearCombinationIfLi1EffLNS1H_9ScaleType4KindE0ELNS_15FloatRoundStyleE2EfEENS1_15EpilogueDefaultEEEEEvvEEEEvNT_6ParamsE)
        /*0014*/ 	.word	0x00000008


	//----- nvinfo : EIATTR_MIN_STACK_SIZE
	.align		4
.L_17:
        /*0018*/ 	.byte	0x04, 0x12
        /*001a*/ 	.short	(.L_19 - .L_18)
	.align		4
.L_18:
        /*001c*/ 	.word	index@(_ZN7cutlass13device_kernelINS_4gemm6kernel13GemmUniversalIN4cute5tupleIJiiiiEEENS1_10collective13CollectiveMmaINS1_34MainloopSm90TmaGmmaWarpSpecializedILi3ENS5_IJNS4_1CILi1EEESB_SB_EEENS1_32KernelTmaWarpSpecializedPingpongEEENS5_IJNSA_ILi64EEESF_NSA_ILi128EEEEEEfNS5_IJlSB_lEEEfSI_NS4_8TiledMMAINS4_8MMA_AtomIJNS4_4SM904GMMA29MMA_64x64x8_F32TF32TF32_SS_TNILNSM_7ScaleInE1ELSO_1EEEEEENS4_6LayoutISC_NS5_IJNSA_ILi0EEESS_SS_EEEEENS5_IJNS4_10UnderscoreESV_SV_EEEEENS4_13SM90_TMA_LOADENS4_14ComposedLayoutINS4_7SwizzleILi3ELi4ELi3EEENS4_18smem_ptr_flag_bitsILi32EEENSR_INS5_IJNSA_ILi8EEENSA_ILi32EEEEEENS5_IJS15_SB_EEEEEEEvNS4_8identityESY_S19_vS1A_EENS_8epilogue10collective6detail29Sm90TmaWarpSpecializedAdapterINS1D_15DefaultEpilogueIfSI_SI_NS1C_6thread17LinearCombinationIfLi1EffLNS1H_9ScaleType4KindE0ELNS_15FloatRoundStyleE2EfEENS1_15EpilogueDefaultEEEEEvvEEEEvNT_6ParamsE)
        /*0020*/ 	.word	0x00000008
.L_19:


//--------------------- .nv.compat                --------------------------
	.section	.nv.compat,"",@"SHT_CUDA_COMPAT_INFO"
	.align	4
        /*0000*/ 	.byte	0x02, 0x09, 0x01, 0x00, 0x02, 0x02, 0x04, 0x00, 0x02, 0x05, 0x05, 0x00, 0x03, 0x07, 0x01, 0x01
        /*0010*/ 	.byte	0x02, 0x03, 0x01, 0x00, 0x02, 0x06, 0x01, 0x00, 0x04, 0x0b, 0x08, 0x00, 0x00, 0x00, 0x00, 0x00
        /*0020*/ 	.byte	0x00, 0x00, 0x00, 0x00


//--------------------- .nv.info._ZN7cutlass13device_kernelINS_4gemm6kernel13GemmUniversalIN4cute5tupleIJiiiiEEENS1_10collective13CollectiveMmaINS1_34MainloopSm90TmaGmmaWarpSpecializedILi3ENS5_IJNS4_1CILi1EEESB_SB_EEENS1_32KernelTmaWarpSpecializedPingpongEEENS5_IJNSA_ILi64EEESF_NSA_ILi128EEEEEEfNS5_IJlSB_lEEEfSI_NS4_8TiledMMAINS4_8MMA_AtomIJNS4_4SM904GMMA29MMA_64x64x8_F32TF32TF32_SS_TNILNSM_7ScaleInE1ELSO_1EEEEEENS4_6LayoutISC_NS5_IJNSA_ILi0EEESS_SS_EEEEENS5_IJNS4_10UnderscoreESV_SV_EEEEENS4_13SM90_TMA_LOADENS4_14ComposedLayoutINS4_7SwizzleILi3ELi4ELi3EEENS4_18smem_ptr_flag_bitsILi32EEENSR_INS5_IJNSA_ILi8EEENSA_ILi32EEEEEENS5_IJS15_SB_EEEEEEEvNS4_8identityESY_S19_vS1A_EENS_8epilogue10collective6detail29Sm90TmaWarpSpecializedAdapterINS1D_15DefaultEpilogueIfSI_SI_NS1C_6thread17LinearCombinationIfLi1EffLNS1H_9ScaleType4KindE0ELNS_15FloatRoundStyleE2EfEENS1_15EpilogueDefaultEEEEEvvEEEEvNT_6ParamsE --------------------------
	.section	.nv.info._ZN7cutlass13device_kernelINS_4gemm6kernel13GemmUniversalIN4cute5tupleIJiiiiEEENS1_10collective13CollectiveMmaINS1_34MainloopSm90TmaGmmaWarpSpecializedILi3ENS5_IJNS4_1CILi1EEESB_SB_EEENS1_32KernelTmaWarpSpecializedPingpongEEENS5_IJNSA_ILi64EEESF_NSA_ILi128EEEEEEfNS5_IJlSB_lEEEfSI_NS4_8TiledMMAINS4_8MMA_AtomIJNS4_4SM904GMMA29MMA_64x64x8_F32TF32TF32_SS_TNILNSM_7ScaleInE1ELSO_1EEEEEENS4_6LayoutISC_NS5_IJNSA_ILi0EEESS_SS_EEEEENS5_IJNS4_10UnderscoreESV_SV_EEEEENS4_13SM90_TMA_LOADENS4_14ComposedLayoutINS4_7SwizzleILi3ELi4ELi3EEENS4_18smem_ptr_flag_bitsILi32EEENSR_INS5_IJNSA_ILi8EEENSA_ILi32EEEEEENS5_IJS15_SB_EEEEEEEvNS4_8identityESY_S19_vS1A_EENS_8epilogue10collective6detail29Sm90TmaWarpSpecializedAdapterINS1D_15DefaultEpilogueIfSI_SI_NS1C_6thread17LinearCombinationIfLi1EffLNS1H_9ScaleType4KindE0ELNS_15FloatRoundStyleE2EfEENS1_15EpilogueDefaultEEEEEvvEEEEvNT_6ParamsE,"",@"SHT_CUDA_INFO"
	.sectionflags	@""
	.align	4


	//----- nvinfo : EIATTR_CUDA_API_VERSION
	.align		4
        /*0000*/ 	.byte	0x04, 0x37
        /*0002*/ 	.short	(.L_21 - .L_20)
.L_20:
        /*0004*/ 	.word	0x00000082


	//----- nvinfo : EIATTR_KPARAM_INFO
	.align		4
.L_21:
        /*0008*/ 	.byte	0x04, 0x17
        /*000a*/ 	.short	(.L_23 - .L_22)
.L_22:
        /*000c*/ 	.word	0x00000000
        /*0010*/ 	.short	0x0000
        /*0012*/ 	.short	0x0070
        /*0014*/ 	.byte	0x00, 0xf0, 0x01, 0x10


	//----- nvinfo : EIATTR_SPARSE_MMA_MASK
	.align		4
.L_23:
        /*0018*/ 	.byte	0x03, 0x50
        /*001a*/ 	.short	0x0000


	//----- nvinfo : EIATTR_MAXREG_COUNT
	.align		4
        /*001c*/ 	.byte	0x03, 0x1b
        /*001e*/ 	.short	0x00a8


	//----- nvinfo : EIATTR_NUM_BARRIERS
	.align		4
        /*0020*/ 	.byte	0x02, 0x4c
        /*0022*/ 	.byte	0x01
	.zero		1


	//----- nvinfo : EIATTR_EXTERNS
	.align		4
        /*0024*/ 	.byte	0x04, 0x0f
        /*0026*/ 	.short	(.L_25 - .L_24)


	//   ....[0]....
	.align		4
.L_24:
        /*0028*/ 	.word	index@(__assertfail)


	//----- nvinfo : EIATTR_ANNOTATIONS
	.align		4
.L_25:
        /*002c*/ 	.byte	0x04, 0x55
        /*002e*/ 	.short	(.L_27 - .L_26)


	//   ....[0]....
.L_26:
        /*0030*/ 	.word	0x00000001
        /*0034*/ 	.byte	0xb0, 0x0a, 0x00, 0x00, 0x01, 0x00, 0x00, 0x00, 0xd0, 0x11, 0x00, 0x00, 0x01, 0x00, 0x00, 0x00
        /*0044*/ 	.byte	0xf0, 0x46, 0x00, 0x00, 0x01, 0x00, 0x00, 0x00, 0xb0, 0x54, 0x00, 0x00


	//----- nvinfo : EIATTR_MERCURY_ISA_VERSION
	.align		4
.L_27:
        /*0050*/ 	.byte	0x03, 0x5f
        /*0052*/ 	.short	0x0101


	//----- nvinfo : EIATTR_INT_WARP_WIDE_INSTR_OFFSETS
	.align		4
        /*0054*/ 	.byte	0x04, 0x31
        /*0056*/ 	.short	(.L_29 - .L_28)


	//   ....[0]....
.L_28:
        /*0058*/ 	.word	0x000003d0


	//   ....[1]....
        /*005c*/ 	.word	0x000003f0


	//   ....[2]....
        /*0060*/ 	.word	0x00000470


	//   ....[3]....
        /*0064*/ 	.word	0x00000480


	//   ....[4]....
        /*0068*/ 	.word	0x00000490


	//   ....[5]....
        /*006c*/ 	.word	0x000004b0


	//   ....[6]....
        /*0070*/ 	.word	0x00000540


	//   ....[7]....
        /*0074*/ 	.word	0x00000560


	//----- nvinfo : EIATTR_COOP_GROUP_MASK_REGIDS
	.align		4
.L_29:
        /*0078*/ 	.byte	0x04, 0x29
        /*007a*/ 	.short	(.L_31 - .L_30)


	//   ....[0]....
.L_30:
        /*007c*/ 	.word	0xffffffff


	//   ....[1]....
        /*0080*/ 	.word	0xffffffff


	//   ....[2]....
        /*0084*/ 	.word	0xffffffff


	//   ....[3]....
        /*0088*/ 	.word	0xffffffff


	//   ....[4]....
        /*008c*/ 	.word	0xffffffff


	//   ....[5]....
        /*0090*/ 	.word	0xffffffff


	//----- nvinfo : EIATTR_COOP_GROUP_INSTR_OFFSETS
	.align		4
.L_31:
        /*0094*/ 	.byte	0x04, 0x28
        /*0096*/ 	.short	(.L_33 - .L_32)


	//   ....[0]....
.L_32:
        /*0098*/ 	.word	0x00000070


	//   ....[1]....
        /*009c*/ 	.word	0x00000080


	//   ....[2]....
        /*00a0*/ 	.word	0x00000140


	//   ....[3]....
        /*00a4*/ 	.word	0x000002b0


	//   ....[4]....
        /*00a8*/ 	.word	0x000002f0


	//   ....[5]....
        /*00ac*/ 	.word	0x00000330


	//----- nvinfo : EIATTR_REG_RECONFIG
	.align		4
.L_33:
        /*00b0*/ 	.byte	0x01, 0x54
	.zero		2


	//----- nvinfo : EIATTR_SYSCALL_OFFSETS
	.align		4
        /*00b4*/ 	.byte	0x04, 0x46
        /*00b6*/ 	.short	(.L_35 - .L_34)


	//   ....[0]....
.L_34:
        /*00b8*/ 	.word	0x000016d0


	//----- nvinfo : EIATTR_MBARRIER_INSTR_OFFSETS
	.align		4
.L_35:
        /*00bc*/ 	.byte	0x04, 0x39
        /*00be*/ 	.short	(.L_37 - .L_36)


	//   ....[0]....
.L_36:
        /*00c0*/ 	.word	0x00000240
        /*00c4*/ 	.word	0x000000ff
        /*00c8*/ 	.word	0x00000000
        /*00cc*/ 	.short	0x0100
        /*00ce*/ 	.byte	0x08
	.zero		1


	//   ....[1]....
        /*00d0*/ 	.word	0x00000250
        /*00d4*/ 	.word	0x000000ff
        /*00d8*/ 	.word	0x00000018
        /*00dc*/ 	.short	0x0100
        /*00de*/ 	.byte	0x08
	.zero		1


	//   ....[2]....
        /*00e0*/ 	.word	0x00000260
        /*00e4*/ 	.word	0x000000ff
        /*00e8*/ 	.word	0x00000008
        /*00ec*/ 	.short	0x0100
        /*00ee*/ 	.byte	0x08
	.zero		1


	//   ....[3]....
        /*00f0*/ 	.word	0x00000270
        /*00f4*/ 	.word	0x000000ff
        /*00f8*/ 	.word	0x00000020
        /*00fc*/ 	.short	0x0100
        /*00fe*/ 	.byte	0x08
	.zero		1


	//   ....[4]....
        /*0100*/ 	.word	0x00000280
        /*0104*/ 	.word	0x000000ff
        /*0108*/ 	.word	0x00000010
        /*010c*/ 	.short	0x0100
        /*010e*/ 	.byte	0x08
	.zero		1


	//   ....[5]....
        /*0110*/ 	.word	0x00000290
        /*0114*/ 	.word	0x000000ff
        /*0118*/ 	.word	0x00000028
        /*011c*/ 	.short	0x0100
        /*011e*/ 	.byte	0x08
	.zero		1


	//   ....[6]....
        /*0120*/ 	.word	0x000005a0
        /*0124*/ 	.word	0x000000ff
        /*0128*/ 	.word	0x00000060
        /*012c*/ 	.short	0x0100
        /*012e*/ 	.byte	0x08
	.zero		1


	//   ....[7]....
        /*0130*/ 	.word	0x00000610
        /*0134*/ 	.word	0x000000ff
        /*0138*/ 	.word	0x00000068
        /*013c*/ 	.short	0x0100
        /*013e*/ 	.byte	0x08
	.zero		1


	//   ....[8]....
        /*0140*/ 	.word	0x00000630
        /*0144*/ 	.word	0x000000ff
        /*0148*/ 	.word	0x00000040
        /*014c*/ 	.short	0x0100
        /*014e*/ 	.byte	0x09
	.zero		1


	//   ....[9]....
        /*0150*/ 	.word	0x00000640
        /*0154*/ 	.word	0x000000ff
        /*0158*/ 	.word	0x00000048
        /*015c*/ 	.short	0x0100
        /*015e*/ 	.byte	0x09
	.zero		1


	//   ....[10]....
        /*0160*/ 	.word	0x00000650
        /*0164*/ 	.word	0x000000ff
        /*0168*/ 	.word	0x00000050
        /*016c*/ 	.short	0x0100
        /*016e*/ 	.byte	0x09
	.zero		1


	//   ....[11]....
        /*0170*/ 	.word	0x00000660
        /*0174*/ 	.word	0x000000ff
        /*0178*/ 	.word	0x00000058
        /*017c*/ 	.short	0x0100
        /*017e*/ 	.byte	0x09
	.zero		1


	//   ....[12]....
        /*0180*/ 	.word	0x00001590
        /*0184*/ 	.word	0x000000ff
        /*0188*/ 	.word	0xfffffff8
        /*018c*/ 	.short	0x010a
        /*018e*/ 	.byte	0x2b
	.zero		1


	//   ....[13]....
        /*0190*/ 	.word	0x00001750
        /*0194*/ 	.word	0x00000003
        /*0198*/ 	.word	0x00000000
        /*019c*/ 	.short	0x010a
        /*019e*/ 	.byte	0x3f
	.zero		1


	//   ....[14]....
        /*01a0*/ 	.word	0x00001790
        /*01a4*/ 	.word	0x00000003
        /*01a8*/ 	.word	0x00000000
        /*01ac*/ 	.short	0x010a
        /*01ae*/ 	.byte	0x3f
	.zero		1


	//   ....[15]....
        /*01b0*/ 	.word	0x00001fd0
        /*01b4*/ 	.word	0x000000ff
        /*01b8*/ 	.word	0x00000000
        /*01bc*/ 	.short	0x010a
        /*01be*/ 	.byte	0x06
	.zero		1


	//   ....[16]....
        /*01c0*/ 	.word	0x00002010
        /*01c4*/ 	.word	0x000000ff
        /*01c8*/ 	.word	0x00000000
        /*01cc*/ 	.short	0x010a
        /*01ce*/ 	.byte	0x06
	.zero		1


	//   ....[17]....
        /*01d0*/ 	.word	0x000027b0
        /*01d4*/ 	.word	0x000000ff
        /*01d8*/ 	.word	0x00000000
        /*01dc*/ 	.short	0x0101
        /*01de*/ 	.byte	0x06
	.zero		1


	//   ....[18]....
        /*01e0*/ 	.word	0x000028b0
        /*01e4*/ 	.word	0x00000003
        /*01e8*/ 	.word	0x00000000
        /*01ec*/ 	.short	0x0101
        /*01ee*/ 	.byte	0x29
	.zero		1


	//   ....[19]....
        /*01f0*/ 	.word	0x00002980
        /*01f4*/ 	.word	0x000000ff
        /*01f8*/ 	.word	0x00000000
        /*01fc*/ 	.short	0x0101
        /*01fe*/ 	.byte	0x06
	.zero		1


	//   ....[20]....
        /*0200*/ 	.word	0x000029f0
        /*0204*/ 	.word	0x000000ff
        /*0208*/ 	.word	0x00000008
        /*020c*/ 	.short	0x010a
        /*020e*/ 	.byte	0x2b
	.zero		1


	//   ....[21]....
        /*0210*/ 	.word	0x00004730
        /*0214*/ 	.word	0x00000000
        /*0218*/ 	.word	0x00000000
        /*021c*/ 	.short	0x0101
        /*021e*/ 	.byte	0x29
	.zero		1


	//   ....[22]....
        /*0220*/ 	.word	0x00005020
        /*0224*/ 	.word	0x0000000b
        /*0228*/ 	.word	0x00000018
        /*022c*/ 	.short	0x010a
        /*022e*/ 	.byte	0x3f
	.zero		1


	//   ....[23]....
        /*0230*/ 	.word	0x000055e0
        /*0234*/ 	.word	0x00000006
        /*0238*/ 	.word	0x00000068
        /*023c*/ 	.short	0x0101
        /*023e*/ 	.byte	0x3f
	.zero		1


	//   ....[24]....
        /*0240*/ 	.word	0x00005d00
        /*0244*/ 	.word	0x00000007
        /*0248*/ 	.word	0x00000000
        /*024c*/ 	.short	0x010a
        /*024e*/ 	.byte	0x3f
	.zero		1


	//   ....[25]....
        /*0250*/ 	.word	0x00005d80
        /*0254*/ 	.word	0x00000004
        /*0258*/ 	.word	0x00000000
        /*025c*/ 	.short	0x010a
        /*025e*/ 	.byte	0x3f
	.zero		1


	//   ....[26]....
        /*0260*/ 	.word	0x00005e10
        /*0264*/ 	.word	0x00000005
        /*0268*/ 	.word	0x00000000
        /*026c*/ 	.short	0x010a
        /*026e*/ 	.byte	0x3f
	.zero		1


	//   ....[27]....
        /*0270*/ 	.word	0x00005e80
        /*0274*/ 	.word	0x00000003
        /*0278*/ 	.word	0xfffffff8
        /*027c*/ 	.short	0x010a
        /*027e*/ 	.byte	0x3f
	.zero		1


	//   ....[28]....
        /*0280*/ 	.word	0x00005ed0
        /*0284*/ 	.word	0x00000003
        /*0288*/ 	.word	0x00000000
        /*028c*/ 	.short	0x010a
        /*028e*/ 	.byte	0x3f
	.zero		1


	//   ....[29]....
        /*0290*/ 	.word	0x00005f30
        /*0294*/ 	.word	0x00000004
        /*0298*/ 	.word	0x00000000
        /*029c*/ 	.short	0x010a
        /*029e*/ 	.byte	0x3f
	.zero		1


	//   ....[30]....
        /*02a0*/ 	.word	0x00005f90
        /*02a4*/ 	.word	0x00000003
        /*02a8*/ 	.word	0x00000008
        /*02ac*/ 	.short	0x010a
        /*02ae*/ 	.byte	0x3f
	.zero		1


	//   ....[31]....
        /*02b0*/ 	.word	0x00006060
        /*02b4*/ 	.word	0x0000000b
        /*02b8*/ 	.word	0x00000018
        /*02bc*/ 	.short	0x010a
        /*02be*/ 	.byte	0x3f
	.zero		1


	//   ....[32]....
        /*02c0*/ 	.word	0x00006130
        /*02c4*/ 	.word	0x00000007
        /*02c8*/ 	.word	0x00000000
        /*02cc*/ 	.short	0x010a
        /*02ce*/ 	.byte	0x3f
	.zero		1


	//   ....[33]....
        /*02d0*/ 	.word	0x00006180
        /*02d4*/ 	.word	0x00000004
        /*02d8*/ 	.word	0x00000000
        /*02dc*/ 	.short	0x010a
        /*02de*/ 	.byte	0x3f
	.zero		1


	//----- nvinfo : EIATTR_NUM_MBARRIERS
	.align		4
.L_37:
        /*02e0*/ 	.byte	0x03, 0x38
        /*02e2*/ 	.short	0x000c


	//----- nvinfo : EIATTR_EXIT_INSTR_OFFSETS
	.align		4
        /*02e4*/ 	.byte	0x04, 0x1c
        /*02e6*/ 	.short	(.L_39 - .L_38)


	//   ....[0]....
.L_38:
        /*02e8*/ 	.word	0x00001160


	//   ....[1]....
        /*02ec*/ 	.word	0x000011c0


	//   ....[2]....
        /*02f0*/ 	.word	0x00004d50


	//   ....[3]....
        /*02f4*/ 	.word	0x00004d80


	//   ....[4]....
        /*02f8*/ 	.word	0x00005e60


	//----- nvinfo : EIATTR_MAX_THREADS
	.align		4
.L_39:
        /*02fc*/ 	.byte	0x04, 0x05
        /*02fe*/ 	.short	(.L_41 - .L_40)
.L_40:
        /*0300*/ 	.word	0x00000180
        /*0304*/ 	.word	0x00000001
        /*0308*/ 	.word	0x00000001


	//----- nvinfo : EIATTR_CRS_STACK_SIZE
	.align		4
.L_41:
        /*030c*/ 	.byte	0x04, 0x1e
        /*030e*/ 	.short	(.L_43 - .L_42)
.L_42:
        /*0310*/ 	.word	0x00000000


	//----- nvinfo : EIATTR_CBANK_PARAM_SIZE
	.align		4
.L_43:
        /*0314*/ 	.byte	0x03, 0x19
        /*0316*/ 	.short	0x0470


	//----- nvinfo : EIATTR_PARAM_CBANK
	.align		4
        /*0318*/ 	.byte	0x04, 0x0a
        /*031a*/ 	.short	(.L_45 - .L_44)
	.align		4
.L_44:
        /*031c*/ 	.word	index@(.nv.constant0._ZN7cutlass13device_kernelINS_4gemm6kernel13GemmUniversalIN4cute5tupleIJiiiiEEENS1_10collective13CollectiveMmaINS1_34MainloopSm90TmaGmmaWarpSpecializedILi3ENS5_IJNS4_1CILi1EEESB_SB_EEENS1_32KernelTmaWarpSpecializedPingpongEEENS5_IJNSA_ILi64EEESF_NSA_ILi128EEEEEEfNS5_IJlSB_lEEEfSI_NS4_8TiledMMAINS4_8MMA_AtomIJNS4_4SM904GMMA29MMA_64x64x8_F32TF32TF32_SS_TNILNSM_7ScaleInE1ELSO_1EEEEEENS4_6LayoutISC_NS5_IJNSA_ILi0EEESS_SS_EEEEENS5_IJNS4_10UnderscoreESV_SV_EEEEENS4_13SM90_TMA_LOADENS4_14ComposedLayoutINS4_7SwizzleILi3ELi4ELi3EEENS4_18smem_ptr_flag_bitsILi32EEENSR_INS5_IJNSA_ILi8EEENSA_ILi32EEEEEENS5_IJS15_SB_EEEEEEEvNS4_8identityESY_S19_vS1A_EENS_8epilogue10collective6detail29Sm90TmaWarpSpecializedAdapterINS1D_15DefaultEpilogueIfSI_SI_NS1C_6thread17LinearCombinationIfLi1EffLNS1H_9ScaleType4KindE0ELNS_15FloatRoundStyleE2EfEENS1_15EpilogueDefaultEEEEEvvEEEEvNT_6ParamsE)
        /*0320*/ 	.short	0x0210
        /*0322*/ 	.short	0x0470


	//----- nvinfo : EIATTR_SW_WAR
	.align		4
.L_45:
        /*0324*/ 	.byte	0x04, 0x36
        /*0326*/ 	.short	(.L_47 - .L_46)
.L_46:
        /*0328*/ 	.word	0x00000008
.L_47:


//--------------------- .nv.callgraph             --------------------------
	.section	.nv.callgraph,"",@"SHT_CUDA_CALLGRAPH"
	.align	4
	.sectionentsize	8
	.align		4
        /*0000*/ 	.word	0x00000000
	.align		4
        /*0004*/ 	.word	0xffffffff
	.align		4
        /*0008*/ 	.word	index@(_ZN7cutlass13device_kernelINS_4gemm6kernel13GemmUniversalIN4cute5tupleIJiiiiEEENS1_10collective13CollectiveMmaINS1_34MainloopSm90TmaGmmaWarpSpecializedILi3ENS5_IJNS4_1CILi1EEESB_SB_EEENS1_32KernelTmaWarpSpecializedPingpongEEENS5_IJNSA_ILi64EEESF_NSA_ILi128EEEEEEfNS5_IJlSB_lEEEfSI_NS4_8TiledMMAINS4_8MMA_AtomIJNS4_4SM904GMMA29MMA_64x64x8_F32TF32TF32_SS_TNILNSM_7ScaleInE1ELSO_1EEEEEENS4_6LayoutISC_NS5_IJNSA_ILi0EEESS_SS_EEEEENS5_IJNS4_10UnderscoreESV_SV_EEEEENS4_13SM90_TMA_LOADENS4_14ComposedLayoutINS4_7SwizzleILi3ELi4ELi3EEENS4_18smem_ptr_flag_bitsILi32EEENSR_INS5_IJNSA_ILi8EEENSA_ILi32EEEEEENS5_IJS15_SB_EEEEEEEvNS4_8identityESY_S19_vS1A_EENS_8epilogue10collective6detail29Sm90TmaWarpSpecializedAdapterINS1D_15DefaultEpilogueIfSI_SI_NS1C_6thread17LinearCombinationIfLi1EffLNS1H_9ScaleType4KindE0ELNS_15FloatRoundStyleE2EfEENS1_15EpilogueDefaultEEEEEvvEEEEvNT_6ParamsE)
	.align		4
        /*000c*/ 	.word	index@(__assertfail)
	.align		4
        /*0010*/ 	.word	0x00000000
	.align		4
        /*0014*/ 	.word	0xfffffffe
	.align		4
        /*0018*/ 	.word	0x00000000
	.align		4
        /*001c*/ 	.word	0xfffffffd
	.align		4
        /*0020*/ 	.word	0x00000000
	.align		4
        /*0024*/ 	.word	0xfffffffc


//--------------------- .nv.constant4             --------------------------
	.section	.nv.constant4,"a",@progbits
	.align	8
	.align		8
.nv.constant4:
        /*0000*/ 	.dword	__assertfail
	.align		8
        /*0008*/ 	.dword	__unnamed_1
	.align		8
        /*0010*/ 	.dword	_ZN40_INTERNAL_3c4b6be3_4_k_cu_b9af9a3e_306534cuda3std3__45__cpo5beginE
	.align		8
        /*0018*/ 	.dword	_ZN40_INTERNAL_3c4b6be3_4_k_cu_b9af9a3e_306534cuda3std3__45__cpo3endE
	.align		8
        /*0020*/ 	.dword	_ZN40_INTERNAL_3c4b6be3_4_k_cu_b9af9a3e_306534cuda3std3__45__cpo6cbeginE
	.align		8
        /*0028*/ 	.dword	_ZN40_INTERNAL_3c4b6be3_4_k_cu_b9af9a3e_306534cuda3std3__45__cpo4cendE
	.align		8
        /*0030*/ 	.dword	_ZN40_INTERNAL_3c4b6be3_4_k_cu_b9af9a3e_306534cuda3std3__442_GLOBAL__N__3c4b6be3_4_k_cu_b9af9a3e_306536ignoreE
	.align		8
        /*0038*/ 	.dword	_ZN40_INTERNAL_3c4b6be3_4_k_cu_b9af9a3e_306534cuda3std3__419piecewise_constructE
	.align		8
        /*0040*/ 	.dword	_ZN40_INTERNAL_3c4b6be3_4_k_cu_b9af9a3e_306534cuda3std3__48in_placeE
	.align		8
        /*0048*/ 	.dword	_ZN40_INTERNAL_3c4b6be3_4_k_cu_b9af9a3e_306534cuda3std6ranges3__45__cpo4swapE
	.align		8
        /*0050*/ 	.dword	_ZN40_INTERNAL_3c4b6be3_4_k_cu_b9af9a3e_306534cuda3std6ranges3__45__cpo9iter_moveE
	.align		8
        /*0058*/ 	.dword	_ZN40_INTERNAL_3c4b6be3_4_k_cu_b9af9a3e_306534cute7productE
	.align		8
        /*0060*/ 	.dword	_ZN40_INTERNAL_3c4b6be3_4_k_cu_b9af9a3e_306534cute1_E
	.align		8
        /*0068*/ 	.dword	$str$22
	.align		8
        /*0070*/ 	.dword	$str$23


//--------------------- .text._ZN7cutlass13device_kernelINS_4gemm6kernel13GemmUniversalIN4cute5tupleIJiiiiEEENS1_10collective13CollectiveMmaINS1_34MainloopSm90TmaGmmaWarpSpecializedILi3ENS5_IJNS4_1CILi1EEESB_SB_EEENS1_32KernelTmaWarpSpecializedPingpongEEENS5_IJNSA_ILi64EEESF_NSA_ILi128EEEEEEfNS5_IJlSB_lEEEfSI_NS4_8TiledMMAINS4_8MMA_AtomIJNS4_4SM904GMMA29MMA_64x64x8_F32TF32TF32_SS_TNILNSM_7ScaleInE1ELSO_1EEEEEENS4_6LayoutISC_NS5_IJNSA_ILi0EEESS_SS_EEEEENS5_IJNS4_10UnderscoreESV_SV_EEEEENS4_13SM90_TMA_LOADENS4_14ComposedLayoutINS4_7SwizzleILi3ELi4ELi3EEENS4_18smem_ptr_flag_bitsILi32EEENSR_INS5_IJNSA_ILi8EEENSA_ILi32EEEEEENS5_IJS15_SB_EEEEEEEvNS4_8identityESY_S19_vS1A_EENS_8epilogue10collective6detail29Sm90TmaWarpSpecializedAdapterINS1D_15DefaultEpilogueIfSI_SI_NS1C_6thread17LinearCombinationIfLi1EffLNS1H_9ScaleType4KindE0ELNS_15FloatRoundStyleE2EfEENS1_15EpilogueDefaultEEEEEvvEEEEvNT_6ParamsE --------------------------
	.section	.text._ZN7cutlass13device_kernelINS_4gemm6kernel13GemmUniversalIN4cute5tupleIJiiiiEEENS1_10collective13CollectiveMmaINS1_34MainloopSm90TmaGmmaWarpSpecializedILi3ENS5_IJNS4_1CILi1EEESB_SB_EEENS1_32KernelTmaWarpSpecializedPingpongEEENS5_IJNSA_ILi64EEESF_NSA_ILi128EEEEEEfNS5_IJlSB_lEEEfSI_NS4_8TiledMMAINS4_8MMA_AtomIJNS4_4SM904GMMA29MMA_64x64x8_F32TF32TF32_SS_TNILNSM_7ScaleInE1ELSO_1EEEEEENS4_6LayoutISC_NS5_IJNSA_ILi0EEESS_SS_EEEEENS5_IJNS4_10UnderscoreESV_SV_EEEEENS4_13SM90_TMA_LOADENS4_14ComposedLayoutINS4_7SwizzleILi3ELi4ELi3EEENS4_18smem_ptr_flag_bitsILi32EEENSR_INS5_IJNSA_ILi8EEENSA_ILi32EEEEEENS5_IJS15_SB_EEEEEEEvNS4_8identityESY_S19_vS1A_EENS_8epilogue10collective6detail29Sm90TmaWarpSpecializedAdapterINS1D_15DefaultEpilogueIfSI_SI_NS1C_6thread17LinearCombinationIfLi1EffLNS1H_9ScaleType4KindE0ELNS_15FloatRoundStyleE2EfEENS1_15EpilogueDefaultEEEEEvvEEEEvNT_6ParamsE,"ax",@progbits
	.align	128
.text._ZN7cutlass13device_kernelINS_4gemm6kernel13GemmUniversalIN4cute5tupleIJiiiiEEENS1_10collective13CollectiveMmaINS1_34MainloopSm90TmaGmmaWarpSpecializedILi3ENS5_IJNS4_1CILi1EEESB_SB_EEENS1_32KernelTmaWarpSpecializedPingpongEEENS5_IJNSA_ILi64EEESF_NSA_ILi128EEEEEEfNS5_IJlSB_lEEEfSI_NS4_8TiledMMAINS4_8MMA_AtomIJNS4_4SM904GMMA29MMA_64x64x8_F32TF32TF32_SS_TNILNSM_7ScaleInE1ELSO_1EEEEEENS4_6LayoutISC_NS5_IJNSA_ILi0EEESS_SS_EEEEENS5_IJNS4_10UnderscoreESV_SV_EEEEENS4_13SM90_TMA_LOADENS4_14ComposedLayoutINS4_7SwizzleILi3ELi4ELi3EEENS4_18smem_ptr_flag_bitsILi32EEENSR_INS5_IJNSA_ILi8EEENSA_ILi32EEEEEENS5_IJS15_SB_EEEEEEEvNS4_8identityESY_S19_vS1A_EENS_8epilogue10collective6detail29Sm90TmaWarpSpecializedAdapterINS1D_15DefaultEpilogueIfSI_SI_NS1C_6thread17LinearCombinationIfLi1EffLNS1H_9ScaleType4KindE0ELNS_15FloatRoundStyleE2EfEENS1_15EpilogueDefaultEEEEEvvEEEEvNT_6ParamsE:
        .type           _ZN7cutlass13device_kernelINS_4gemm6kernel13GemmUniversalIN4cute5tupleIJiiiiEEENS1_10collective13CollectiveMmaINS1_34MainloopSm90TmaGmmaWarpSpecializedILi3ENS5_IJNS4_1CILi1EEESB_SB_EEENS1_32KernelTmaWarpSpecializedPingpongEEENS5_IJNSA_ILi64EEESF_NSA_ILi128EEEEEEfNS5_IJlSB_lEEEfSI_NS4_8TiledMMAINS4_8MMA_AtomIJNS4_4SM904GMMA29MMA_64x64x8_F32TF32TF32_SS_TNILNSM_7ScaleInE1ELSO_1EEEEEENS4_6LayoutISC_NS5_IJNSA_ILi0EEESS_SS_EEEEENS5_IJNS4_10UnderscoreESV_SV_EEEEENS4_13SM90_TMA_LOADENS4_14ComposedLayoutINS4_7SwizzleILi3ELi4ELi3EEENS4_18smem_ptr_flag_bitsILi32EEENSR_INS5_IJNSA_ILi8EEENSA_ILi32EEEEEENS5_IJS15_SB_EEEEEEEvNS4_8identityESY_S19_vS1A_EENS_8epilogue10collective6detail29Sm90TmaWarpSpecializedAdapterINS1D_15DefaultEpilogueIfSI_SI_NS1C_6thread17LinearCombinationIfLi1EffLNS1H_9ScaleType4KindE0ELNS_15FloatRoundStyleE2EfEENS1_15EpilogueDefaultEEEEEvvEEEEvNT_6ParamsE,@function
        .size           _ZN7cutlass13device_kernelINS_4gemm6kernel13GemmUniversalIN4cute5tupleIJiiiiEEENS1_10collective13CollectiveMmaINS1_34MainloopSm90TmaGmmaWarpSpecializedILi3ENS5_IJNS4_1CILi1EEESB_SB_EEENS1_32KernelTmaWarpSpecializedPingpongEEENS5_IJNSA_ILi64EEESF_NSA_ILi128EEEEEEfNS5_IJlSB_lEEEfSI_NS4_8TiledMMAINS4_8MMA_AtomIJNS4_4SM904GMMA29MMA_64x64x8_F32TF32TF32_SS_TNILNSM_7ScaleInE1ELSO_1EEEEEENS4_6LayoutISC_NS5_IJNSA_ILi0EEESS_SS_EEEEENS5_IJNS4_10UnderscoreESV_SV_EEEEENS4_13SM90_TMA_LOADENS4_14ComposedLayoutINS4_7SwizzleILi3ELi4ELi3EEENS4_18smem_ptr_flag_bitsILi32EEENSR_INS5_IJNSA_ILi8EEENSA_ILi32EEEEEENS5_IJS15_SB_EEEEEEEvNS4_8identityESY_S19_vS1A_EENS_8epilogue10collective6detail29Sm90TmaWarpSpecializedAdapterINS1D_15DefaultEpilogueIfSI_SI_NS1C_6thread17LinearCombinationIfLi1EffLNS1H_9ScaleType4KindE0ELNS_15FloatRoundStyleE2EfEENS1_15EpilogueDefaultEEEEEvvEEEEvNT_6ParamsE,(.L_x_131 - _ZN7cutlass13device_kernelINS_4gemm6kernel13GemmUniversalIN4cute5tupleIJiiiiEEENS1_10collective13CollectiveMmaINS1_34MainloopSm90TmaGmmaWarpSpecializedILi3ENS5_IJNS4_1CILi1EEESB_SB_EEENS1_32KernelTmaWarpSpecializedPingpongEEENS5_IJNSA_ILi64EEESF_NSA_ILi128EEEEEEfNS5_IJlSB_lEEEfSI_NS4_8TiledMMAINS4_8MMA_AtomIJNS4_4SM904GMMA29MMA_64x64x8_F32TF32TF32_SS_TNILNSM_7ScaleInE1ELSO_1EEEEEENS4_6LayoutISC_NS5_IJNSA_ILi0EEESS_SS_EEEEENS5_IJNS4_10UnderscoreESV_SV_EEEEENS4_13SM90_TMA_LOADENS4_14ComposedLayoutINS4_7SwizzleILi3ELi4ELi3EEENS4_18smem_ptr_flag_bitsILi32EEENSR_INS5_IJNSA_ILi8EEENSA_ILi32EEEEEENS5_IJS15_SB_EEEEEEEvNS4_8identityESY_S19_vS1A_EENS_8epilogue10collective6detail29Sm90TmaWarpSpecializedAdapterINS1D_15DefaultEpilogueIfSI_SI_NS1C_6thread17LinearCombinationIfLi1EffLNS1H_9ScaleType4KindE0ELNS_15FloatRoundStyleE2EfEENS1_15EpilogueDefaultEEEEEvvEEEEvNT_6ParamsE)
        .other          _ZN7cutlass13device_kernelINS_4gemm6kernel13GemmUniversalIN4cute5tupleIJiiiiEEENS1_10collective13CollectiveMmaINS1_34MainloopSm90TmaGmmaWarpSpecializedILi3ENS5_IJNS4_1CILi1EEESB_SB_EEENS1_32KernelTmaWarpSpecializedPingpongEEENS5_IJNSA_ILi64EEESF_NSA_ILi128EEEEEEfNS5_IJlSB_lEEEfSI_NS4_8TiledMMAINS4_8MMA_AtomIJNS4_4SM904GMMA29MMA_64x64x8_F32TF32TF32_SS_TNILNSM_7ScaleInE1ELSO_1EEEEEENS4_6LayoutISC_NS5_IJNSA_ILi0EEESS_SS_EEEEENS5_IJNS4_10UnderscoreESV_SV_EEEEENS4_13SM90_TMA_LOADENS4_14ComposedLayoutINS4_7SwizzleILi3ELi4ELi3EEENS4_18smem_ptr_flag_bitsILi32EEENSR_INS5_IJNSA_ILi8EEENSA_ILi32EEEEEENS5_IJS15_SB_EEEEEEEvNS4_8identityESY_S19_vS1A_EENS_8epilogue10collective6detail29Sm90TmaWarpSpecializedAdapterINS1D_15DefaultEpilogueIfSI_SI_NS1C_6thread17LinearCombinationIfLi1EffLNS1H_9ScaleType4KindE0ELNS_15FloatRoundStyleE2EfEENS1_15EpilogueDefaultEEEEEvvEEEEvNT_6ParamsE,@"STO_CUDA_ENTRY STV_DEFAULT"
_ZN7cutlass13device_kernelINS_4gemm6kernel13GemmUniversalIN4cute5tupleIJiiiiEEENS1_10collective13CollectiveMmaINS1_34MainloopSm90TmaGmmaWarpSpecializedILi3ENS5_IJNS4_1CILi1EEESB_SB_EEENS1_32KernelTmaWarpSpecializedPingpongEEENS5_IJNSA_ILi64EEESF_NSA_ILi128EEEEEEfNS5_IJlSB_lEEEfSI_NS4_8TiledMMAINS4_8MMA_AtomIJNS4_4SM904GMMA29MMA_64x64x8_F32TF32TF32_SS_TNILNSM_7ScaleInE1ELSO_1EEEEEENS4_6LayoutISC_NS5_IJNSA_ILi0EEESS_SS_EEEEENS5_IJNS4_10UnderscoreESV_SV_EEEEENS4_13SM90_TMA_LOADENS4_14ComposedLayoutINS4_7SwizzleILi3ELi4ELi3EEENS4_18smem_ptr_flag_bitsILi32EEENSR_INS5_IJNSA_ILi8EEENSA_ILi32EEEEEENS5_IJS15_SB_EEEEEEEvNS4_8identityESY_S19_vS1A_EENS_8epilogue10collective6detail29Sm90TmaWarpSpecializedAdapterINS1D_15DefaultEpilogueIfSI_SI_NS1C_6thread17LinearCombinationIfLi1EffLNS1H_9ScaleType4KindE0ELNS_15FloatRoundStyleE2EfEENS1_15EpilogueDefaultEEEEEvvEEEEvNT_6ParamsE:
[----:B------:R-:W0:Y:S02]  /*0000*/  LDC R1, c[0x0][0x28] ;  /* 0x00000a00ff017b82 */ /* 0x000e240000000800 */
[----:B0-----:R-:W-:Y:S01]  /*0010*/  VIADD R1, R1, 0xfffffff8 ;  /* 0xfffffff801017836 */ /* 0x001fe20000000000 */
[----:B------:R-:W0:Y:S01]  /*0020*/  S2R R4, SR_TID.X ;  /* 0x0000000000047919 */ /* 0x000e220000002100 */
[----:B------:R-:W-:Y:S01]  /*0030*/  ELECT P0, URZ, PT ;  /* 0x00000000003f782f */ /* 0x000fe20003800000 */
[----:B------:R-:W-:Y:S01]  /*0040*/  BSSY B0, `(.L_x_0) ;  /* 0x000000f000007945 */ /* 0x000fe20003800000 */
[--C-:B0-----:R-:W-:Y:S02]  /*0050*/  SHF.R.U32.HI R0, RZ, 0x5, R4.reuse ;  /* 0x00000005ff007819 */ /* 0x101fe40000011604 */
[----:B------:R-:W-:-:S03]  /*0060*/  SHF.R.U32.HI R5, RZ, 0x7, R4 ;  /* 0x00000007ff057819 */ /* 0x000fc60000011604 */
[----:B------:R-:W0:Y:S04]  /*0070*/  SHFL.IDX PT, R2, R0, RZ, 0x1f ;  /* 0x00001fff00027589 */ /* 0x000e2800000e0000 */
[----:B------:R1:W2:Y:S01]  /*0080*/  SHFL.IDX PT, R7, R5, RZ, 0x1f ;  /* 0x00001fff05077589 */ /* 0x0002a200000e0000 */
[----:B0-----:R-:W-:-:S13]  /*0090*/  ISETP.NE.OR P0, PT, R2, RZ, !P0 ;  /* 0x000000ff0200720c */ /* 0x001fda0004705670 */
[----:B-12---:R-:W-:Y:S05]  /*00a0*/  @P0 BRA `(.L_x_1) ;  /* 0x0000000000200947 */ /* 0x006fea0003800000 */
[----:B------:R-:W-:Y:S02]  /*00b0*/  ULDC.64 UR4, c[0x0][0x198] ;  /* 0x0000660000047ab9 */ /* 0x000fe40000000a00 */
[----:B------:R-:W-:Y:S02]  /*00c0*/  UIADD3 UR6, UP0, UR4, 0xf0, URZ ;  /* 0x000000f004067890 */ /* 0x000fe4000ff1e03f */
[----:B------:R-:W-:Y:S02]  /*00d0*/  UIADD3 UR4, UP1, UR4, 0x1f0, URZ ;  /* 0x000001f004047890 */ /* 0x000fe4000ff3e03f */
[----:B------:R-:W-:Y:S02]  /*00e0*/  UIADD3.X UR7, URZ, UR5, URZ, UP0, !UPT ;  /* 0x000000053f077290 */ /* 0x000fe400087fe43f */
[----:B------:R-:W-:-:S07]  /*00f0*/  UIADD3.X UR5, URZ, UR5, URZ, UP1, !UPT ;  /* 0x000000053f057290 */ /* 0x000fce0008ffe43f */
[----:B------:R0:W-:Y:S02]  /*0100*/  UTMACCTL.PF [UR6] ;  /* 0x00000000060079b9 */ /* 0x0001e40008040000 */
[----:B------:R0:W-:Y:S02]  /*0110*/  UTMACCTL.PF [UR4] ;  /* 0x00000000040079b9 */ /* 0x0001e40008040000 */
[----:B0-----:R-:W-:Y:S01]  /*0120*/  NOP ;  /* 0x0000000000007918 */ /* 0x001fe20000000000 */
.L_x_1:
[----:B------:R-:W-:Y:S05]  /*0130*/  BSYNC B0 ;  /* 0x0000000000007941 */ /* 0x000fea0003800000 */
.L_x_0:
[----:B------:R-:W0:Y:S02]  /*0140*/  SHFL.IDX PT, R3, R0, RZ, 0x1f ;  /* 0x00001fff00037589 */ /* 0x000e2400000e0000 */
[----:B0-----:R-:W-:-:S13]  /*0150*/  ISETP.NE.AND P0, PT, R3, RZ, PT ;  /* 0x000000ff0300720c */ /* 0x001fda0003f05270 */
[----:B------:R-:W-:Y:S05]  /*0160*/  @P0 BRA `(.L_x_2) ;  /* 0x0000000000500947 */ /* 0x000fea0003800000 */
[----:B------:R-:W0:Y:S01]  /*0170*/  S2UR UR8, SR_CgaCtaId ;  /* 0x00000000000879c3 */ /* 0x000e220000008800 */
[----:B------:R-:W-:Y:S01]  /*0180*/  UMOV UR4, 0x400 ;  /* 0x0000040000047882 */ /* 0x000fe20000000000 */
[----:B------:R-:W-:Y:S01]  /*0190*/  UMOV UR5, 0x1 ;  /* 0x0000000100057882 */ /* 0x000fe20000000000 */
[----:B------:R-:W-:Y:S01]  /*01a0*/  UMOV UR6, 0x80 ;  /* 0x0000008000067882 */ /* 0x000fe20000000000 */
[----:B------:R-:W-:Y:S01]  /*01b0*/  ELECT P0, URZ, PT ;  /* 0x00000000003f782f */ /* 0x000fe20003800000 */
[----:B------:R-:W-:-:S04]  /*01c0*/  UIADD3 UR6, -UR6, 0x100000, URZ ;  /* 0x0010000006067890 */ /* 0x000fc8000fffe13f */
[----:B------:R-:W-:Y:S02]  /*01d0*/  USHF.L.U32 UR7, UR6, 0xb, URZ ;  /* 0x0000000b06077899 */ /* 0x000fe4000800063f */
[----:B------:R-:W-:Y:S02]  /*01e0*/  USHF.L.U32 UR6, UR6, 0x1, URZ ;  /* 0x0000000106067899 */ /* 0x000fe4000800063f */
[----:B0-----:R-:W-:Y:S02]  /*01f0*/  ULEA UR8, UR8, UR4, 0x18 ;  /* 0x0000000408087291 */ /* 0x001fe4000f8ec03f */
[----:B------:R-:W-:-:S04]  /*0200*/  UIADD3 UR4, -UR5, 0x100000, URZ ;  /* 0x0010000005047890 */ /* 0x000fc8000fffe13f */
[----:B------:R-:W-:Y:S02]  /*0210*/  USHF.L.U32 UR5, UR4, 0xb, URZ ;  /* 0x0000000b04057899 */ /* 0x000fe4000800063f */
[----:B------:R-:W-:Y:S01]  /*0220*/  USHF.L.U32 UR4, UR4, 0x1, URZ ;  /* 0x0000000104047899 */ /* 0x000fe2000800063f */
[----:B------:R-:W0:Y:S11]  /*0230*/  FENCE.VIEW.ASYNC.S ;  /* 0x00000000000073c6 */ /* 0x000e360000000000 */
[----:B0-----:R0:W1:Y:S01]  /*0240*/  SYNCS.EXCH.64 URZ, [UR8], UR4 ;  /* 0x00000004083f75b2 */ /* 0x0010620008000100 */
[----:B------:R0:W2:Y:S01]  /*0250*/  SYNCS.EXCH.64 URZ, [UR8+0x18], UR6 ;  /* 0x00001806083f75b2 */ /* 0x0000a20008000100 */
[----:B------:R0:W3:Y:S01]  /*0260*/  SYNCS.EXCH.64 URZ, [UR8+0x8], UR4 ;  /* 0x00000804083f75b2 */ /* 0x0000e20008000100 */
[----:B------:R0:W4:Y:S01]  /*0270*/  SYNCS.EXCH.64 URZ, [UR8+0x20], UR6 ;  /* 0x00002006083f75b2 */ /* 0x0001220008000100 */
[----:B------:R0:W0:Y:S01]  /*0280*/  SYNCS.EXCH.64 URZ, [UR8+0x10], UR4 ;  /* 0x00001004083f75b2 */ /* 0x0000220008000100 */
[----:B------:R0:W0:Y:S01]  /*0290*/  SYNCS.EXCH.64 URZ, [UR8+0x28], UR6 ;  /* 0x00002806083f75b2 */ /* 0x0000220008000100 */
[----:B------:R-:W-:Y:S01]  /*02a0*/  NOP ;  /* 0x0000000000007918 */ /* 0x000fe20000000000 */
.L_x_2:
[----:B------:R-:W5:Y:S01]  /*02b0*/  SHFL.IDX PT, R6, R0, RZ, 0x1f ;  /* 0x00001fff00067589 */ /* 0x000f6200000e0000 */
[----:B------:R-:W-:Y:S01]  /*02c0*/  ELECT P0, URZ, PT ;  /* 0x00000000003f782f */ /* 0x000fe20003800000 */
[----:B------:R-:W-:Y:S01]  /*02d0*/  NOP ;  /* 0x0000000000007918 */ /* 0x000fe20000000000 */
[----:B------:R-:W-:Y:S01]  /*02e0*/  ELECT P1, URZ, PT ;  /* 0x00000000003f782f */ /* 0x000fe20003820000 */
[----:B------:R-:W1:Y:S01]  /*02f0*/  SHFL.IDX PT, R3, R0, RZ, 0x1f ;  /* 0x00001fff00037589 */ /* 0x000e6200000e0000 */
[----:B0-----:R-:W-:Y:S01]  /*0300*/  UMOV UR4, 0x20 ;  /* 0x0000002000047882 */ /* 0x001fe20000000000 */
[----:B------:R-:W-:Y:S01]  /*0310*/  UMOV UR11, 0x80 ;  /* 0x00000080000b7882 */ /* 0x000fe20000000000 */
[----:B------:R-:W-:Y:S01]  /*0320*/  NOP ;  /* 0x0000000000007918 */ /* 0x000fe20000000000 */
[----:B------:R-:W0:Y:S01]  /*0330*/  SHFL.IDX PT, R5, R5, RZ, 0x1f ;  /* 0x00001fff05057589 */ /* 0x000e2200000e0000 */
[C---:B------:R-:W-:Y:S01]  /*0340*/  VIADD R31, R7.reuse, 0xffffffff ;  /* 0xffffffff071f7836 */ /* 0x040fe20000000000 */
[----:B------:R-:W-:Y:S01]  /*0350*/  ULDC.64 UR48, c[0x0][0x208] ;  /* 0x0000820000307ab9 */ /* 0x000fe20000000a00 */
[----:B------:R-:W-:-:S03]  /*0360*/  ISETP.NE.AND P2, PT, R7, RZ, PT ;  /* 0x000000ff0700720c */ /* 0x000fc60003f45270 */
[----:B------:R-:W-:Y:S02]  /*0370*/  ISETP.GE.U32.AND P3, PT, R31, 0x2, PT ;  /* 0x000000021f00780c */ /* 0x000fe40003f66070 */
[----:B-----5:R-:W-:Y:S02]  /*0380*/  ISETP.NE.OR P0, PT, R6, RZ, !P0 ;  /* 0x000000ff0600720c */ /* 0x020fe40004705670 */
[----:B-1----:R-:W-:Y:S02]  /*0390*/  ISETP.NE.OR P1, PT, R3, RZ, !P1 ;  /* 0x000000ff0300720c */ /* 0x002fe40004f25670 */
[----:B------:R-:W-:Y:S02]  /*03a0*/  SHF.R.S32.HI R3, RZ, 0x1f, R2 ;  /* 0x0000001fff037819 */ /* 0x000fe40000011402 */
[----:B0-----:R-:W-:Y:S02]  /*03b0*/  R2UR UR43, R5 ;  /* 0x00000000052b72ca */ /* 0x001fe400000e0000 */
[----:B------:R-:W-:-:S05]  /*03c0*/  LEA.HI R3, R3, R2, RZ, 0x2 ;  /* 0x0000000203037211 */ /* 0x000fca00078f10ff */
[----:B------:R-:W-:Y:S01]  /*03d0*/  VOTEU.ALL UP0, P0 ;  /* 0x00000000003f7886 */ /* 0x000fe20000000000 */
[----:B------:R-:W-:Y:S01]  /*03e0*/  LOP3.LUT R3, R3, 0xfffffffc, RZ, 0xc0, !PT ;  /* 0xfffffffc03037812 */ /* 0x000fe200078ec0ff */
[----:B------:R-:W-:-:S03]  /*03f0*/  VOTEU.ALL UP1, P1 ;  /* 0x00000000003f7886 */ /* 0x000fc60000820000 */
[----:B------:R-:W0:Y:S01]  /*0400*/  @!UP0 S2UR UR7, SR_CgaCtaId ;  /* 0x00000000000789c3 */ /* 0x000e220000008800 */
[----:B------:R-:W-:Y:S01]  /*0410*/  @!UP0 UMOV UR6, 0x400 ;  /* 0x0000040000068882 */ /* 0x000fe20000000000 */
[----:B------:R-:W-:-:S04]  /*0420*/  @!UP0 UIADD3 UR4, -UR4, 0x100000, URZ ;  /* 0x0010000004048890 */ /* 0x000fc8000fffe13f */
[----:B------:R-:W-:Y:S02]  /*0430*/  @!UP0 USHF.L.U32 UR5, UR4, 0xb, URZ ;  /* 0x0000000b04058899 */ /* 0x000fe4000800063f */
[----:B------:R-:W-:Y:S01]  /*0440*/  @!UP0 USHF.L.U32 UR4, UR4, 0x1, URZ ;  /* 0x0000000104048899 */ /* 0x000fe2000800063f */
[----:B------:R-:W-:Y:S01]  /*0450*/  IMAD.IADD R14, R2, 0x1, -R3 ;  /* 0x00000001020e7824 */ /* 0x000fe200078e0a03 */
[----:B------:R-:W-:Y:S01]  /*0460*/  @!UP1 UMOV UR9, 0x400 ;  /* 0x0000040000099882 */ /* 0x000fe20000000000 */
[----:B------:R-:W-:Y:S01]  /*0470*/  VOTEU.ALL UP2, P1 ;  /* 0x00000000003f7886 */ /* 0x000fe20000840000 */
[----:B------:R-:W-:Y:S01]  /*0480*/  VOTEU.ALL UP3, P1 ;  /* 0x00000000003f7886 */ /* 0x000fe20000860000 */
[----:B------:R-:W-:Y:S01]  /*0490*/  VOTEU.ALL UP4, P1 ;  /* 0x00000000003f7886 */ /* 0x000fe20000880000 */
[----:B------:R-:W1:Y:S01]  /*04a0*/  @!UP1 S2UR UR10, SR_CgaCtaId ;  /* 0x00000000000a99c3 */ /* 0x000e620000008800 */
[----:B------:R-:W-:Y:S01]  /*04b0*/  VOTEU.ALL UP5, P1 ;  /* 0x00000000003f7886 */ /* 0x000fe200008a0000 */
[----:B------:R-:W-:-:S04]  /*04c0*/  SHF.R.S32.HI R3, RZ, 0x1f, R4 ;  /* 0x0000001fff037819 */ /* 0x000fc80000011404 */
[----:B------:R-:W-:-:S04]  /*04d0*/  LEA.HI R3, R3, R4, RZ, 0x7 ;  /* 0x0000000403037211 */ /* 0x000fc800078f38ff */
[----:B------:R-:W-:-:S05]  /*04e0*/  LOP3.LUT R3, R3, 0xffffff80, RZ, 0xc0, !PT ;  /* 0xffffff8003037812 */ /* 0x000fca00078ec0ff */
[----:B------:R-:W-:Y:S01]  /*04f0*/  IMAD.IADD R5, R4, 0x1, -R3 ;  /* 0x0000000104057824 */ /* 0x000fe200078e0a03 */
[----:B0-----:R-:W-:Y:S02]  /*0500*/  @!UP0 ULEA UR8, UR7, UR6, 0x18 ;  /* 0x0000000607088291 */ /* 0x001fe4000f8ec03f */
[----:B------:R-:W-:-:S04]  /*0510*/  @!UP1 UIADD3 UR6, -UR11, 0x100000, URZ ;  /* 0x001000000b069890 */ /* 0x000fc8000fffe13f */
[----:B------:R-:W-:Y:S02]  /*0520*/  @!UP1 USHF.L.U32 UR7, UR6, 0xb, URZ ;  /* 0x0000000b06079899 */ /* 0x000fe4000800063f */
[----:B------:R-:W-:Y:S01]  /*0530*/  @!UP1 USHF.L.U32 UR6, UR6, 0x1, URZ ;  /* 0x0000000106069899 */ /* 0x000fe2000800063f */
[----:B------:R-:W-:Y:S01]  /*0540*/  VOTEU.ALL UP0, P0 ;  /* 0x00000000003f7886 */ /* 0x000fe20000000000 */
[----:B-1----:R-:W-:Y:S01]  /*0550*/  @!UP1 ULEA UR9, UR10, UR9, 0x18 ;  /* 0x000000090a099291 */ /* 0x002fe2000f8ec03f */
[----:B------:R-:W-:Y:S02]  /*0560*/  VOTEU.ALL UP1, P0 ;  /* 0x00000000003f7886 */ /* 0x000fe40000020000 */
[----:B------:R-:W-:Y:S01]  /*0570*/  ULDC.64 UR10, c[0x0][0x598] ;  /* 0x00016600000a7ab9 */ /* 0x000fe20000000a00 */
[----:B------:R-:W-:Y:S01]  /*0580*/  ISETP.NE.AND P0, PT, R14, 0x3, PT ;  /* 0x000000030e00780c */ /* 0x000fe20003f05270 */
[----:B------:R-:W0:Y:S02]  /*0590*/  FENCE.VIEW.ASYNC.S ;  /* 0x00000000000073c6 */ /* 0x000e240000000000 */
[----:B0-----:R0:W2:Y:S01]  /*05a0*/  @!UP0 SYNCS.EXCH.64 URZ, [UR8+0x60], UR4 ;  /* 0x00006004083f85b2 */ /* 0x0010a20008000100 */
[----:B------:R-:W-:-:S02]  /*05b0*/  ISETP.NE.U32.AND P1, PT, RZ, UR10, PT ;  /* 0x0000000aff007c0c */ /* 0x000fc4000bf25070 */
[----:B------:R-:W-:Y:S02]  /*05c0*/  ISETP.EQ.OR P0, PT, R14, RZ, !P0 ;  /* 0x000000ff0e00720c */ /* 0x000fe40004702670 */
[----:B------:R-:W-:Y:S02]  /*05d0*/  ISETP.NE.AND.EX P1, PT, RZ, UR11, PT, P1 ;  /* 0x0000000bff007c0c */ /* 0x000fe4000bf25310 */
[----:B------:R-:W-:-:S04]  /*05e0*/  ISETP.EQ.AND P0, PT, R7, RZ, P0 ;  /* 0x000000ff0700720c */ /* 0x000fc80000702270 */
[----:B------:R-:W-:-:S04]  /*05f0*/  SEL R23, RZ, 0x1, !P0 ;  /* 0x00000001ff177807 */ /* 0x000fc80004000000 */
[----:B------:R-:W-:Y:S01]  /*0600*/  SEL R23, R23, 0x2, P3 ;  /* 0x0000000217177807 */ /* 0x000fe20001800000 */
[----:B------:R0:W2:Y:S01]  /*0610*/  @!UP1 SYNCS.EXCH.64 URZ, [UR8+0x68], UR4 ;  /* 0x00006804083f95b2 */ /* 0x0000a20008000100 */
[----:B------:R-:W-:Y:S01]  /*0620*/  NOP ;  /* 0x0000000000007918 */ /* 0x000fe20000000000 */
[----:B------:R0:W2:Y:S01]  /*0630*/  @!UP2 SYNCS.EXCH.64 URZ, [UR9+0x40], UR6 ;  /* 0x00004006093fa5b2 */ /* 0x0000a20008000100 */
[----:B------:R0:W2:Y:S01]  /*0640*/  @!UP3 SYNCS.EXCH.64 URZ, [UR9+0x48], UR6 ;  /* 0x00004806093fb5b2 */ /* 0x0000a20008000100 */
[----:B------:R0:W2:Y:S01]  /*0650*/  @!UP4 SYNCS.EXCH.64 URZ, [UR9+0x50], UR6 ;  /* 0x00005006093fc5b2 */ /* 0x0000a20008000100 */
[----:B------:R0:W2:Y:S01]  /*0660*/  @!UP5 SYNCS.EXCH.64 URZ, [UR9+0x58], UR6 ;  /* 0x00005806093fd5b2 */ /* 0x0000a20008000100 */
[----:B------:R-:W-:Y:S01]  /*0670*/  NOP ;  /* 0x0000000000007918 */ /* 0x000fe20000000000 */
[----:B--234-:R-:W-:Y:S06]  /*0680*/  BAR.SYNC.DEFER_BLOCKING 0x0 ;  /* 0x0000000000007b1d */ /* 0x01cfec0000010000 */
[----:B0-----:R-:W-:Y:S05]  /*0690*/  @!P1 BRA `(.L_x_3) ;  /* 0x00000000001c9947 */ /* 0x001fea0003800000 */
[----:B------:R-:W0:Y:S02]  /*06a0*/  LDC.64 R2, c[0x0][0x598] ;  /* 0x00016600ff027b82 */ /* 0x000e240000000a00 */
[----:B0-----:R-:W2:Y:S02]  /*06b0*/  LDG.E.64 R2, desc[UR48][R2.64] ;  /* 0x0000003002027981 */ /* 0x001ea4000c1e1b00 */
[----:B--2---:R-:W-:-:S04]  /*06c0*/  ISETP.NE.U32.AND P0, PT, R2, RZ, PT ;  /* 0x000000ff0200720c */ /* 0x004fc80003f05070 */
[----:B------:R-:W-:-:S13]  /*06d0*/  ISETP.NE.AND.EX P0, PT, R3, RZ, PT, P0 ;  /* 0x000000ff0300720c */ /* 0x000fda0003f05300 */
[----:B------:R-:W-:Y:S05]  /*06e0*/  @!P0 BRA `(.L_x_3) ;  /* 0x0000000000088947 */ /* 0x000fea0003800000 */
[----:B------:R1:W5:Y:S01]  /*06f0*/  LD.E R56, desc[UR48][R2.64] ;  /* 0x0000003002387980 */ /* 0x000362000c101900 */
[----:B------:R-:W-:Y:S05]  /*0700*/  BRA `(.L_x_4) ;  /* 0x0000000000247947 */ /* 0x000fea0003800000 */
.L_x_3:
[----:B------:R-:W-:Y:S02]  /*0710*/  ULDC.64 UR4, c[0x0][0x588] ;  /* 0x0001620000047ab9 */ /* 0x000fe40000000a00 */
[----:B------:R-:W-:-:S04]  /*0720*/  ISETP.NE.U32.AND P0, PT, RZ, UR4, PT ;  /* 0x00000004ff007c0c */ /* 0x000fc8000bf05070 */
[----:B------:R-:W-:-:S13]  /*0730*/  ISETP.NE.AND.EX P0, PT, RZ, UR5, PT, P0 ;  /* 0x00000005ff007c0c */ /* 0x000fda000bf05300 */
[----:B------:R-:W-:Y:S05]  /*0740*/  @!P0 BRA `(.L_x_5) ;  /* 0x00000000000c8947 */ /* 0x000fea0003800000 */
[----:B------:R-:W0:Y:S02]  /*0750*/  LDC.64 R56, c[0x0][0x588] ;  /* 0x00016200ff387b82 */ /* 0x000e240000000a00 */
[----:B0-----:R0:W5:Y:S01]  /*0760*/  LDG.E R56, desc[UR48][R56.64] ;  /* 0x0000003038387981 */ /* 0x001162000c1e1900 */
[----:B------:R-:W-:Y:S05]  /*0770*/  BRA `(.L_x_4) ;  /* 0x0000000000087947 */ /* 0x000fea0003800000 */
.L_x_5:
[----:B------:R-:W-:Y:S02]  /*0780*/  ULDC UR4, c[0x0][0x580] ;  /* 0x0001600000047ab9 */ /* 0x000fe40000000800 */
[----:B------:R-:W-:-:S07]  /*0790*/  IMAD.U32 R56, RZ, RZ, UR4 ;  /* 0x00000004ff387e24 */ /* 0x000fce000f8e00ff */
.L_x_4:
[----:B------:R-:W-:Y:S02]  /*07a0*/  ULDC.64 UR4, c[0x0][0x5a0] ;  /* 0x0001680000047ab9 */ /* 0x000fe40000000a00 */
[----:B------:R-:W-:-:S04]  /*07b0*/  ISETP.NE.U32.AND P0, PT, RZ, UR4, PT ;  /* 0x00000004ff007c0c */ /* 0x000fc8000bf05070 */
[----:B------:R-:W-:-:S13]  /*07c0*/  ISETP.NE.AND.EX P0, PT, RZ, UR5, PT, P0 ;  /* 0x00000005ff007c0c */ /* 0x000fda000bf05300 */
[----:B------:R-:W-:Y:S05]  /*07d0*/  @!P0 BRA `(.L_x_6) ;  /* 0x00000000001c8947 */ /* 0x000fea0003800000 */
[----:B-1----:R-:W1:Y:S02]  /*07e0*/  LDC.64 R2, c[0x0][0x5a0] ;  /* 0x00016800ff027b82 */ /* 0x002e640000000a00 */
[----:B-1----:R-:W2:Y:S02]  /*07f0*/  LDG.E.64 R2, desc[UR48][R2.64] ;  /* 0x0000003002027981 */ /* 0x002ea4000c1e1b00 */
[----:B--2---:R-:W-:-:S04]  /*0800*/  ISETP.NE.U32.AND P0, PT, R2, RZ, PT ;  /* 0x000000ff0200720c */ /* 0x004fc80003f05070 */
[----:B------:R-:W-:-:S13]  /*0810*/  ISETP.NE.AND.EX P0, PT, R3, RZ, PT, P0 ;  /* 0x000000ff0300720c */ /* 0x000fda0003f05300 */
[----:B------:R-:W-:Y:S05]  /*0820*/  @!P0 BRA `(.L_x_6) ;  /* 0x0000000000088947 */ /* 0x000fea0003800000 */
[----:B0-----:R2:W5:Y:S01]  /*0830*/  LD.E R57, desc[UR48][R2.64] ;  /* 0x0000003002397980 */ /* 0x001562000c101900 */
[----:B------:R-:W-:Y:S05]  /*0840*/  BRA `(.L_x_7) ;  /* 0x0000000000247947 */ /* 0x000fea0003800000 */
.L_x_6:
[----:B------:R-:W-:Y:S02]  /*0850*/  ULDC.64 UR4, c[0x0][0x590] ;  /* 0x0001640000047ab9 */ /* 0x000fe40000000a00 */
[----:B------:R-:W-:-:S04]  /*0860*/  ISETP.NE.U32.AND P0, PT, RZ, UR4, PT ;  /* 0x00000004ff007c0c */ /* 0x000fc8000bf05070 */
[----:B------:R-:W-:-:S13]  /*0870*/  ISETP.NE.AND.EX P0, PT, RZ, UR5, PT, P0 ;  /* 0x00000005ff007c0c */ /* 0x000fda000bf05300 */
[----:B------:R-:W-:Y:S05]  /*0880*/  @!P0 BRA `(.L_x_8) ;  /* 0x00000000000c8947 */ /* 0x000fea0003800000 */
[----:B-1----:R-:W0:Y:S02]  /*0890*/  LDC.64 R2, c[0x0][0x590] ;  /* 0x00016400ff027b82 */ /* 0x002e240000000a00 */
[----:B0-----:R0:W5:Y:S01]  /*08a0*/  LDG.E R57, desc[UR48][R2.64] ;  /* 0x0000003002397981 */ /* 0x001162000c1e1900 */
[----:B------:R-:W-:Y:S05]  /*08b0*/  BRA `(.L_x_7) ;  /* 0x0000000000087947 */ /* 0x000fea0003800000 */
.L_x_8:
[----:B------:R-:W-:Y:S02]  /*08c0*/  ULDC UR4, c[0x0][0x584] ;  /* 0x0001610000047ab9 */ /* 0x000fe40000000800 */
[----:B0-----:R-:W-:-:S07]  /*08d0*/  IMAD.U32 R57, RZ, RZ, UR4 ;  /* 0x00000004ff397e24 */ /* 0x001fce000f8e00ff */
.L_x_7:
[----:B012---:R-:W0:Y:S01]  /*08e0*/  LDC R2, c[0x0][0x65c] ;  /* 0x00019700ff027b82 */ /* 0x007e220000000800 */
[----:B------:R-:W1:Y:S01]  /*08f0*/  S2R R15, SR_CTAID.Y ;  /* 0x00000000000f7919 */ /* 0x000e620000002600 */
[----:B------:R-:W-:Y:S01]  /*0900*/  ULDC UR6, c[0x0][0x28c] ;  /* 0x0000a30000067ab9 */ /* 0x000fe20000000800 */
[----:B------:R-:W-:Y:S01]  /*0910*/  ISETP.NE.AND P0, PT, R7, 0x2, PT ;  /* 0x000000020700780c */ /* 0x000fe20003f05270 */
[----:B------:R-:W-:Y:S01]  /*0920*/  UIADD3 UR6, UR6, 0x7f, URZ ;  /* 0x0000007f06067890 */ /* 0x000fe2000fffe03f */
[----:B------:R-:W2:Y:S01]  /*0930*/  S2R R6, SR_CTAID.X ;  /* 0x0000000000067919 */ /* 0x000ea20000002500 */
[----:B------:R-:W-:Y:S01]  /*0940*/  UMOV UR36, URZ ;  /* 0x0000003f00247c82 */ /* 0x000fe20008000000 */
[----:B------:R-:W-:Y:S01]  /*0950*/  UMOV UR38, URZ ;  /* 0x0000003f00267c82 */ /* 0x000fe20008000000 */
[----:B------:R-:W-:Y:S01]  /*0960*/  USHF.R.S32.HI UR7, URZ, 0x1f, UR6 ;  /* 0x0000001f3f077899 */ /* 0x000fe20008011406 */
[----:B------:R-:W-:-:S03]  /*0970*/  ULDC.64 UR8, c[0x0][0x650] ;  /* 0x0001940000087ab9 */ /* 0x000fc60000000a00 */
[----:B------:R-:W-:-:S04]  /*0980*/  ULEA.HI UR7, UR7, UR6, URZ, 0x7 ;  /* 0x0000000607077291 */ /* 0x000fc8000f8f383f */
[----:B------:R-:W-:Y:S01]  /*0990*/  USHF.R.S32.HI UR37, URZ, 0x7, UR7 ;  /* 0x000000073f257899 */ /* 0x000fe20008011407 */
[----:B0-----:R-:W-:-:S13]  /*09a0*/  ISETP.NE.AND P1, PT, R2, 0x1, PT ;  /* 0x000000010200780c */ /* 0x001fda0003f25270 */
[----:B------:R-:W2:Y:S01]  /*09b0*/  @P1 LDC R17, c[0x0][0x10] ;  /* 0x00000400ff111b82 */ /* 0x000ea20000000800 */
[----:B-1----:R-:W-:Y:S02]  /*09c0*/  @P1 IMAD.MOV.U32 R8, RZ, RZ, R15 ;  /* 0x000000ffff081224 */ /* 0x002fe400078e000f */
[----:B------:R-:W-:Y:S02]  /*09d0*/  @P1 IMAD.MOV.U32 R9, RZ, RZ, RZ ;  /* 0x000000ffff091224 */ /* 0x000fe400078e00ff */
[----:B------:R-:W-:-:S03]  /*09e0*/  @P1 IMAD.MOV.U32 R7, RZ, RZ, RZ ;  /* 0x000000ffff071224 */ /* 0x000fc600078e00ff */
[----:B------:R-:W0:Y:S01]  /*09f0*/  @!P1 LDC R3, c[0x0][0xc] ;  /* 0x00000300ff039b82 */ /* 0x000e220000000800 */
[----:B------:R-:W-:Y:S01]  /*0a00*/  ULDC UR4, c[0x0][0xc] ;  /* 0x0000030000047ab9 */ /* 0x000fe20000000800 */
[----:B------:R-:W-:Y:S02]  /*0a10*/  ULDC UR5, c[0x0][0x10] ;  /* 0x0000040000057ab9 */ /* 0x000fe40000000800 */
[----:B------:R-:W-:-:S04]  /*0a20*/  UIMAD.WIDE.U32 UR4, UR4, UR5, URZ ;  /* 0x00000005040472a5 */ /* 0x000fc8000f8e003f */
[----:B------:R-:W1:Y:S01]  /*0a30*/  LDC R0, c[0x0][0x14] ;  /* 0x00000500ff007b82 */ /* 0x000e620000000800 */
[----:B--2---:R-:W-:-:S04]  /*0a40*/  @P1 IMAD.WIDE.U32 R16, R6, R17, R8 ;  /* 0x0000001106101225 */ /* 0x004fc800078e0008 */
[----:B------:R-:W-:Y:S02]  /*0a50*/  @P1 IMAD.IADD R17, R17, 0x1, R7 ;  /* 0x0000000111111824 */ /* 0x000fe400078e0207 */
[----:B------:R-:W-:Y:S02]  /*0a60*/  IMAD.MOV.U32 R7, RZ, RZ, RZ ;  /* 0x000000ffff077224 */ /* 0x000fe400078e00ff */
[----:B0-----:R-:W-:-:S04]  /*0a70*/  @!P1 IMAD.WIDE.U32 R8, R3, R15, R6 ;  /* 0x0000000f03089225 */ /* 0x001fc800078e0006 */
[----:B------:R-:W-:Y:S02]  /*0a80*/  @!P1 IMAD.MOV.U32 R16, RZ, RZ, R8 ;  /* 0x000000ffff109224 */ /* 0x000fe400078e0008 */
[----:B-1----:R-:W-:-:S04]  /*0a90*/  IMAD.WIDE.U32 R10, R0, UR4, RZ ;  /* 0x00000004000a7c25 */ /* 0x002fc8000f8e00ff */
[----:B------:R-:W-:Y:S01]  /*0aa0*/  IMAD R3, R0, UR5, RZ ;  /* 0x0000000500037c24 */ /* 0x000fe2000f8e02ff */
[----:B------:R0:W-:Y:S01]  /*0ab0*/  STL.64 [R1], R10 ;  /* 0x0000000a01007387 */ /* 0x0001e20000100a00 */
[----:B------:R-:W-:Y:S02]  /*0ac0*/  @!P1 IMAD.MOV.U32 R17, RZ, RZ, R9 ;  /* 0x000000ffff119224 */ /* 0x000fe400078e0009 */
[----:B------:R-:W-:Y:S01]  /*0ad0*/  IMAD.IADD R0, R11, 0x1, R3 ;  /* 0x000000010b007824 */ /* 0x000fe200078e0203 */
[----:B------:R-:W-:Y:S06]  /*0ae0*/  @P0 BRA `(.L_x_9) ;  /* 0x0000000000200947 */ /* 0x000fec0003800000 */
[----:B------:R-:W-:Y:S01]  /*0af0*/  UISETP.GE.U32.AND UP0, UPT, UR37, 0x3, UPT ;  /* 0x000000032500788c */ /* 0x000fe2000bf06070 */
[----:B------:R-:W-:Y:S01]  /*0b00*/  IADD3 R16, P0, R16, R10, RZ ;  /* 0x0000000a10107210 */ /* 0x000fe20007f1e0ff */
[----:B------:R-:W-:Y:S01]  /*0b10*/  UIMAD.WIDE.U32 UR4, UR37, -0x55555555, URZ ;  /* 0xaaaaaaab250478a5 */ /* 0x000fe2000f8e003f */
[----:B------:R-:W-:-:S03]  /*0b20*/  UMOV UR38, URZ ;  /* 0x0000003f00267c82 */ /* 0x000fc60008000000 */
[----:B------:R-:W-:Y:S01]  /*0b30*/  USHF.R.U32.HI UR4, URZ, 0x1, UR5 ;  /* 0x000000013f047899 */ /* 0x000fe20008011605 */
[----:B------:R-:W-:-:S03]  /*0b40*/  IMAD.X R17, R0, 0x1, R17, P0 ;  /* 0x0000000100117824 */ /* 0x000fc600000e0611 */
[----:B------:R-:W-:Y:S02]  /*0b50*/  UIMAD UR36, UR4, -0x3, UR37 ;  /* 0xfffffffd042478a4 */ /* 0x000fe4000f8e0225 */
[----:B------:R-:W-:-:S12]  /*0b60*/  @UP0 ULOP3.LUT UR38, UR4, 0x1, URZ, 0xc0, !UPT ;  /* 0x0000000104260892 */ /* 0x000fd8000f8ec03f */
.L_x_9:
[----:B------:R-:W-:Y:S01]  /*0b70*/  ISETP.GE.U32.AND P0, PT, R16, UR8, PT ;  /* 0x0000000810007c0c */ /* 0x000fe2000bf06070 */
[----:B------:R-:W-:Y:S01]  /*0b80*/  IMAD.MOV.U32 R22, RZ, RZ, -0x1 ;  /* 0xffffffffff167424 */ /* 0x000fe200078e00ff */
[----:B------:R-:W-:Y:S01]  /*0b90*/  PRMT R3, RZ, 0x7610, R3 ;  /* 0x00007610ff037816 */ /* 0x000fe20000000003 */
[----:B------:R-:W-:Y:S01]  /*0ba0*/  IMAD.MOV.U32 R18, RZ, RZ, -0x1 ;  /* 0xffffffffff127424 */ /* 0x000fe200078e00ff */
[----:B------:R-:W-:Y:S01]  /*0bb0*/  ISETP.GE.U32.AND.EX P0, PT, R17, UR9, PT, P0 ;  /* 0x0000000911007c0c */ /* 0x000fe2000bf06100 */
[----:B------:R-:W-:-:S12]  /*0bc0*/  IMAD.MOV.U32 R19, RZ, RZ, -0x1 ;  /* 0xffffffffff137424 */ /* 0x000fd800078e00ff */
[----:B------:R-:W-:Y:S05]  /*0bd0*/  @P0 BRA `(.L_x_10) ;  /* 0x0000000400580947 */ /* 0x000fea0003800000 */
[----:B------:R-:W1:Y:S01]  /*0be0*/  LDC.64 R20, c[0x0][0x628] ;  /* 0x00018a00ff147b82 */ /* 0x000e620000000a00 */
[----:B------:R-:W-:Y:S02]  /*0bf0*/  IMAD.MOV.U32 R8, RZ, RZ, R16 ;  /* 0x000000ffff087224 */ /* 0x000fe400078e0010 */
[----:B------:R-:W-:-:S05]  /*0c00*/  IMAD.MOV.U32 R9, RZ, RZ, R17 ;  /* 0x000000ffff097224 */ /* 0x000fca00078e0011 */
[----:B------:R-:W2:Y:S08]  /*0c10*/  LDC R18, c[0x0][0x630] ;  /* 0x00018c00ff127b82 */ /* 0x000eb00000000800 */
[----:B------:R-:W3:Y:S01]  /*0c20*/  LDC.64 R24, c[0x0][0x620] ;  /* 0x00018800ff187b82 */ /* 0x000ee20000000a00 */
[----:B-1----:R-:W-:-:S04]  /*0c30*/  ISETP.NE.U32.AND P0, PT, R20, RZ, PT ;  /* 0x000000ff1400720c */ /* 0x002fc80003f05070 */
[----:B------:R-:W-:-:S13]  /*0c40*/  ISETP.NE.AND.EX P0, PT, R21, RZ, PT, P0 ;  /* 0x000000ff1500720c */ /* 0x000fda0003f05300 */
[----:B--23--:R-:W-:Y:S05]  /*0c50*/  @!P0 BRA `(.L_x_11) ;  /* 0x0000000000288947 */ /* 0x00cfea0003800000 */
[----:B------:R-:W1:Y:S02]  /*0c60*/  LDC R3, c[0x0][0x634] ;  /* 0x00018d00ff037b82 */ /* 0x000e640000000800 */
[----:B-1----:R-:W-:-:S05]  /*0c70*/  IADD3 R3, P0, R16, R3, RZ ;  /* 0x0000000310037210 */ /* 0x002fca0007f1e0ff */
[----:B------:R-:W-:-:S04]  /*0c80*/  IMAD.X R19, RZ, RZ, R17, P0 ;  /* 0x000000ffff137224 */ /* 0x000fc800000e0611 */
[----:B------:R-:W-:-:S04]  /*0c90*/  IMAD.WIDE.U32 R8, R19, R20, RZ ;  /* 0x0000001413087225 */ /* 0x000fc800078e00ff */
[----:B0-----:R-:W-:-:S04]  /*0ca0*/  IMAD.WIDE.U32 R10, P0, R3, R21, R8 ;  /* 0x00000015030a7225 */ /* 0x001fc80007800008 */
[----:B------:R-:W-:-:S04]  /*0cb0*/  IMAD.WIDE.U32 R8, R3, R20, RZ ;  /* 0x0000001403087225 */ /* 0x000fc800078e00ff */
[----:B------:R-:W-:Y:S01]  /*0cc0*/  IMAD.X R13, RZ, RZ, RZ, P0 ;  /* 0x000000ffff0d7224 */ /* 0x000fe200000e06ff */
[----:B------:R-:W-:Y:S01]  /*0cd0*/  IADD3 RZ, P0, R9, R10, RZ ;  /* 0x0000000a09ff7210 */ /* 0x000fe20007f1e0ff */
[----:B------:R-:W-:-:S04]  /*0ce0*/  IMAD.MOV.U32 R12, RZ, RZ, R11 ;  /* 0x000000ffff0c7224 */ /* 0x000fc800078e000b */
[----:B------:R-:W-:-:S08]  /*0cf0*/  IMAD.WIDE.U32.X R8, R19, R21, R12, P0 ;  /* 0x0000001513087225 */ /* 0x000fd000000e040c */
.L_x_11:
[-CC-:B------:R-:W-:Y:S01]  /*0d00*/  SHF.R.U64 R30, R8, R18.reuse, R9.reuse ;  /* 0x00000012081e7219 */ /* 0x180fe20000001209 */
[----:B------:R-:W1:Y:S01]  /*0d10*/  LDC R12, c[0x0][0x618] ;  /* 0x00018600ff0c7b82 */ /* 0x000e620000000800 */
[----:B------:R-:W-:Y:S01]  /*0d20*/  SHF.R.U32.HI R7, RZ, R18, R9 ;  /* 0x00000012ff077219 */ /* 0x000fe20000011609 */
[----:B------:R-:W-:Y:S01]  /*0d30*/  ULDC UR4, c[0x0][0x150] ;  /* 0x0000540000047ab9 */ /* 0x000fe20000000800 */
[----:B0-----:R-:W-:Y:S02]  /*0d40*/  IADD3 R11, P0, RZ, -R30, RZ ;  /* 0x8000001eff0b7210 */ /* 0x001fe40007f1e0ff */
[----:B------:R-:W-:-:S03]  /*0d50*/  I2FP.F32.U32 R3, R6 ;  /* 0x0000000600037245 */ /* 0x000fc60000201000 */
[----:B------:R-:W0:Y:S01]  /*0d60*/  LDC.64 R26, c[0x0][0x640] ;  /* 0x00019000ff1a7b82 */ /* 0x000e220000000a00 */
[----:B------:R-:W-:Y:S02]  /*0d70*/  IMAD.X R13, RZ, RZ, ~R7, P0 ;  /* 0x000000ffff0d7224 */ /* 0x000fe400000e0e07 */
[----:B------:R-:W-:Y:S01]  /*0d80*/  FMUL R3, R3, UR4 ;  /* 0x0000000403037c20 */ /* 0x000fe20008400000 */
[----:B------:R-:W-:Y:S01]  /*0d90*/  IMAD.WIDE.U32 R8, R11, R24, R16 ;  /* 0x000000180b087225 */ /* 0x000fe200078e0010 */
[----:B------:R-:W-:-:S03]  /*0da0*/  ULDC UR4, c[0x0][0x154] ;  /* 0x0000550000047ab9 */ /* 0x000fc60000000800 */
[----:B------:R-:W-:Y:S01]  /*0db0*/  IMAD R10, R13, R24, RZ ;  /* 0x000000180d0a7224 */ /* 0x000fe200078e02ff */
[----:B------:R-:W2:Y:S01]  /*0dc0*/  LDC R7, c[0x0][0x144] ;  /* 0x00005100ff077b82 */ /* 0x000ea20000000800 */
[----:B------:R-:W3:Y:S02]  /*0dd0*/  F2I.U32.TRUNC.NTZ R3, R3 ;  /* 0x0000000300037305 */ /* 0x000ee4000020f000 */
[----:B------:R-:W-:-:S04]  /*0de0*/  IMAD R11, R11, R25, R10 ;  /* 0x000000190b0b7224 */ /* 0x000fc800078e020a */
[----:B------:R-:W-:Y:S01]  /*0df0*/  IMAD.IADD R9, R9, 0x1, R11 ;  /* 0x0000000109097824 */ /* 0x000fe200078e020b */
[----:B------:R-:W4:Y:S01]  /*0e00*/  LDC R18, c[0x0][0x608] ;  /* 0x00018200ff127b82 */ /* 0x000f220000000800 */
[----:B------:R-:W-:-:S03]  /*0e10*/  IMAD.MOV.U32 R11, RZ, RZ, -0x1 ;  /* 0xffffffffff0b7424 */ /* 0x000fc600078e00ff */
[-C--:B-1----:R-:W-:Y:S02]  /*0e20*/  SHF.R.U64 R22, R8, R12.reuse, R9 ;  /* 0x0000000c08167219 */ /* 0x082fe40000001209 */
[----:B------:R-:W-:Y:S02]  /*0e30*/  I2FP.F32.U32 R8, R15 ;  /* 0x0000000f00087245 */ /* 0x000fe40000201000 */
[----:B------:R-:W1:Y:S01]  /*0e40*/  LDC R24, c[0x0][0x658] ;  /* 0x00019600ff187b82 */ /* 0x000e620000000800 */
[----:B0-----:R-:W-:Y:S01]  /*0e50*/  ISETP.NE.U32.AND P0, PT, R26, RZ, PT ;  /* 0x000000ff1a00720c */ /* 0x001fe20003f05070 */
[----:B---3--:R-:W-:Y:S01]  /*0e60*/  IMAD.MOV R10, RZ, RZ, -R3 ;  /* 0x000000ffff0a7224 */ /* 0x008fe200078e0a03 */
[----:B------:R-:W-:Y:S01]  /*0e70*/  SHF.R.U32.HI R9, RZ, R12, R9 ;  /* 0x0000000cff097219 */ /* 0x000fe20000011609 */
[----:B------:R-:W-:Y:S01]  /*0e80*/  FMUL R8, R8, UR4 ;  /* 0x0000000408087c20 */ /* 0x000fe20008400000 */
[----:B------:R-:W-:-:S03]  /*0e90*/  ISETP.NE.AND.EX P0, PT, R27, RZ, PT, P0 ;  /* 0x000000ff1b00720c */ /* 0x000fc60003f05300 */
[----:B------:R-:W0:Y:S01]  /*0ea0*/  LDC R20, c[0x0][0x148] ;  /* 0x00005200ff147b82 */ /* 0x000e220000000800 */
[----:B--2---:R-:W-:-:S07]  /*0eb0*/  IMAD R3, R7, R10, R6 ;  /* 0x0000000a07037224 */ /* 0x004fce00078e0206 */
[----:B------:R-:W2:Y:S01]  /*0ec0*/  LDC R21, c[0x0][0x600] ;  /* 0x00018000ff157b82 */ /* 0x000ea20000000800 */
[-CC-:B----4-:R-:W-:Y:S02]  /*0ed0*/  SHF.R.U64 R32, R22, R18.reuse, R9.reuse ;  /* 0x0000001216207219 */ /* 0x190fe40000001209 */
[----:B------:R-:W-:Y:S01]  /*0ee0*/  SHF.R.U32.HI R7, RZ, R18, R9 ;  /* 0x00000012ff077219 */ /* 0x000fe20000011609 */
[----:B------:R-:W-:Y:S01]  /*0ef0*/  IMAD.MOV.U32 R9, RZ, RZ, 0x1 ;  /* 0x00000001ff097424 */ /* 0x000fe200078e00ff */
[----:B------:R3:W4:Y:S03]  /*0f00*/  F2I.U32.TRUNC.NTZ R18, R8 ;  /* 0x0000000800127305 */ /* 0x000726000020f000 */
[----:B------:R-:W0:Y:S01]  /*0f10*/  LDC R25, c[0x0][0x648] ;  /* 0x00019200ff197b82 */ /* 0x000e220000000800 */
[-C--:B-1----:R-:W-:Y:S02]  /*0f20*/  SHF.L.U32 R6, R11, R24.reuse, RZ ;  /* 0x000000180b067219 */ /* 0x082fe400000006ff */
[----:B------:R-:W-:-:S02]  /*0f30*/  SHF.R.U64 R34, R32, R24, R7 ;  /* 0x0000001820227219 */ /* 0x000fc40000001207 */
[----:B------:R-:W-:Y:S02]  /*0f40*/  LOP3.LUT R13, RZ, R6, RZ, 0x33, !PT ;  /* 0x00000006ff0d7212 */ /* 0x000fe400078e33ff */
[-C--:B------:R-:W-:Y:S01]  /*0f50*/  SHF.R.U32.HI R7, RZ, R24.reuse, R7 ;  /* 0x00000018ff077219 */ /* 0x080fe20000011607 */
[----:B------:R-:W1:Y:S01]  /*0f60*/  LDC R29, c[0x0][0x638] ;  /* 0x00018e00ff1d7b82 */ /* 0x000e620000000800 */
[----:B------:R-:W-:Y:S01]  /*0f70*/  SHF.L.U32 R12, R9, R24, RZ ;  /* 0x00000018090c7219 */ /* 0x000fe200000006ff */
[----:B------:R-:W-:-:S06]  /*0f80*/  IMAD.MOV.U32 R6, RZ, RZ, R34 ;  /* 0x000000ffff067224 */ /* 0x000fcc00078e0022 */
[----:B------:R-:W0:Y:S01]  /*0f90*/  LDC R28, c[0x0][0x610] ;  /* 0x00018400ff1c7b82 */ /* 0x000e220000000800 */
[----:B---34-:R-:W-:Y:S05]  /*0fa0*/  @!P0 BRA `(.L_x_12) ;  /* 0x0000000000288947 */ /* 0x018fea0003800000 */
[----:B------:R-:W3:Y:S02]  /*0fb0*/  LDC R11, c[0x0][0x64c] ;  /* 0x00019300ff0b7b82 */ /* 0x000ee40000000800 */
[----:B---3--:R-:W-:-:S05]  /*0fc0*/  IADD3 R11, P0, R34, R11, RZ ;  /* 0x0000000b220b7210 */ /* 0x008fca0007f1e0ff */
[----:B------:R-:W-:-:S04]  /*0fd0*/  IMAD.X R19, RZ, RZ, R7, P0 ;  /* 0x000000ffff137224 */ /* 0x000fc800000e0607 */
[----:B------:R-:W-:-:S04]  /*0fe0*/  IMAD.WIDE.U32 R6, R19, R26, RZ ;  /* 0x0000001a13067225 */ /* 0x000fc800078e00ff */
[----:B------:R-:W-:-:S04]  /*0ff0*/  IMAD.WIDE.U32 R8, P0, R11, R27, R6 ;  /* 0x0000001b0b087225 */ /* 0x000fc80007800006 */
[----:B------:R-:W-:-:S04]  /*1000*/  IMAD.WIDE.U32 R6, R11, R26, RZ ;  /* 0x0000001a0b067225 */ /* 0x000fc800078e00ff */
[----:B------:R-:W-:Y:S01]  /*1010*/  IMAD.X R11, RZ, RZ, RZ, P0 ;  /* 0x000000ffff0b7224 */ /* 0x000fe200000e06ff */
[----:B------:R-:W-:Y:S01]  /*1020*/  IADD3 RZ, P0, R7, R8, RZ ;  /* 0x0000000807ff7210 */ /* 0x000fe20007f1e0ff */
[----:B------:R-:W-:-:S04]  /*1030*/  IMAD.MOV.U32 R10, RZ, RZ, R9 ;  /* 0x000000ffff0a7224 */ /* 0x000fc800078e0009 */
[----:B------:R-:W-:-:S08]  /*1040*/  IMAD.WIDE.U32.X R6, R19, R27, R10, P0 ;  /* 0x0000001b13067225 */ /* 0x000fd000000e040a */
.L_x_12:
[----:B0-----:R-:W-:Y:S01]  /*1050*/  SHF.R.U64 R6, R6, R25, R7 ;  /* 0x0000001906067219 */ /* 0x001fe20000001207 */
[----:B--2---:R-:W-:Y:S01]  /*1060*/  VIADD R7, R21, 0xffffffff ;  /* 0xffffffff15077836 */ /* 0x004fe20000000000 */
[----:B------:R-:W-:Y:S01]  /*1070*/  LOP3.LUT R13, R32, R13, RZ, 0xc0, !PT ;  /* 0x0000000d200d7212 */ /* 0x000fe200078ec0ff */
[----:B------:R-:W-:Y:S02]  /*1080*/  IMAD.MOV R18, RZ, RZ, -R18 ;  /* 0x000000ffff127224 */ /* 0x000fe400078e0a12 */
[----:B------:R-:W-:Y:S01]  /*1090*/  IMAD.MOV R8, RZ, RZ, -R6 ;  /* 0x000000ffff087224 */ /* 0x000fe200078e0a06 */
[----:B------:R-:W-:Y:S01]  /*10a0*/  LOP3.LUT R7, R22, R7, RZ, 0xc0, !PT ;  /* 0x0000000716077212 */ /* 0x000fe200078ec0ff */
[----:B------:R-:W-:Y:S02]  /*10b0*/  IMAD R12, R12, R6, R13 ;  /* 0x000000060c0c7224 */ /* 0x000fe400078e020d */
[----:B------:R-:W-:Y:S02]  /*10c0*/  @P1 IMAD R3, R20, R18, R15 ;  /* 0x0000001214031224 */ /* 0x000fe400078e020f */
[----:B-1----:R-:W-:-:S02]  /*10d0*/  IMAD R6, R8, R29, R34 ;  /* 0x0000001d08067224 */ /* 0x002fc400078e0222 */
[----:B------:R-:W-:Y:S02]  /*10e0*/  IMAD R22, R12, R28, R3 ;  /* 0x0000001c0c167224 */ /* 0x000fe400078e0203 */
[----:B------:R-:W-:Y:S02]  /*10f0*/  IMAD R7, R6, R21, R7 ;  /* 0x0000001506077224 */ /* 0x000fe400078e0207 */
[----:B------:R-:W-:Y:S02]  /*1100*/  IMAD.MOV.U32 R3, RZ, RZ, 0x1 ;  /* 0x00000001ff037424 */ /* 0x000fe400078e00ff */
[----:B------:R-:W-:Y:S01]  /*1110*/  IMAD.MOV.U32 R19, RZ, RZ, R30 ;  /* 0x000000ffff137224 */ /* 0x000fe200078e001e */
[----:B------:R-:W-:Y:S02]  /*1120*/  SEL R18, R7, R22, !P1 ;  /* 0x0000001607127207 */ /* 0x000fe40004800000 */
[----:B------:R-:W-:-:S07]  /*1130*/  SEL R22, R22, R7, !P1 ;  /* 0x0000000716167207 */ /* 0x000fce0004800000 */
.L_x_10:
[----:B------:R-:W-:Y:S05]  /*1140*/  @!P2 BRA `(.L_x_13) ;  /* 0x0000003c0004a947 */ /* 0x000fea0003800000 */
[----:B------:R-:W-:-:S13]  /*1150*/  ISETP.GT.U32.AND P0, PT, R31, 0x1, PT ;  /* 0x000000011f00780c */ /* 0x000fda0003f04070 */
[----:B------:R-:W-:Y:S05]  /*1160*/  @P0 EXIT ;  /* 0x000000000000094d */ /* 0x000fea0003800000 */
.L_x_14:
[----:B------:R-:W-:-:S08]  /*1170*/  NOP ;  /* 0x0000000000007918 */ /* 0x000fd00000000000 */
[----:B------:R-:W1:Y:S02]  /*1180*/  USETMAXREG.TRY_ALLOC.CTAPOOL UP0, 0xe8 ;  /* 0x000000e8000079c8 */ /* 0x000e640008000600 */
[----:B-1----:R-:W-:-:S13]  /*1190*/  PLOP3.LUT P0, PT, PT, PT, UP0, 0x80, 0x0 ;  /* 0x000000000000781c */ /* 0x002fda0003f0f008 */
[----:B------:R-:W-:Y:S05]  /*11a0*/  @!P0 BRA `(.L_x_14) ;  /* 0xfffffffc00f08947 */ /* 0x000fea000383ffff */
[----:B------:R-:W-:-:S13]  /*11b0*/  LOP3.LUT P0, RZ, R3, 0xff, RZ, 0xc0, !PT ;  /* 0x000000ff03ff7812 */ /* 0x000fda000780c0ff */
[----:B------:R-:W-:Y:S05]  /*11c0*/  @!P0 EXIT ;  /* 0x000000000000894d */ /* 0x000fea0003800000 */
[----:B------:R-:W2:Y:S01]  /*11d0*/  LDL.64 R8, [R1] ;  /* 0x0000000001087983 */ /* 0x000ea20000100a00 */
[----:B------:R-:W-:Y:S01]  /*11e0*/  SHF.R.S32.HI R4, RZ, 0x1f, R5 ;  /* 0x0000001fff047819 */ /* 0x000fe20000011405 */
[----:B------:R-:W1:Y:S01]  /*11f0*/  S2UR UR4, SR_CgaCtaId ;  /* 0x00000000000479c3 */ /* 0x000e620000008800 */
[----:B------:R-:W-:Y:S01]  /*1200*/  UMOV UR40, 0x400 ;  /* 0x0000040000287882 */ /* 0x000fe20000000000 */
[----:B------:R-:W-:Y:S01]  /*1210*/  UISETP.LT.AND UP0, UPT, UR37, 0x1, UPT ;  /* 0x000000012500788c */ /* 0x000fe2000bf01270 */
[CC--:B------:R-:W-:Y:S01]  /*1220*/  LEA.HI R3, R4.reuse, R5.reuse, RZ, 0x2 ;  /* 0x0000000504037211 */ /* 0x0c0fe200078f10ff */
[----:B------:R-:W-:Y:S01]  /*1230*/  UIADD3 UR5, UR43, -0x1, URZ ;  /* 0xffffffff2b057890 */ /* 0x000fe2000fffe03f */
[----:B------:R-:W-:Y:S01]  /*1240*/  LEA.HI R4, R4, R5, RZ, 0x5 ;  /* 0x0000000504047211 */ /* 0x000fe200078f28ff */
[----:B------:R-:W-:Y:S01]  /*1250*/  USEL UR42, UR37, 0x1, UP0 ;  /* 0x00000001252a7887 */ /* 0x000fe20008000000 */
[--C-:B------:R-:W-:Y:S01]  /*1260*/  SHF.R.S32.HI R58, RZ, 0x2, R3.reuse ;  /* 0x00000002ff3a7819 */ /* 0x100fe20000011403 */
[----:B------:R-:W3:Y:S01]  /*1270*/  LDC R64, c[0x0][0x658] ;  /* 0x00019600ff407b82 */ /* 0x000ee20000000800 */
[----:B------:R-:W-:Y:S01]  /*1280*/  SHF.R.S32.HI R7, RZ, 0x1f, R3 ;  /* 0x0000001fff077819 */ /* 0x000fe20000011403 */
[----:B------:R-:W-:Y:S01]  /*1290*/  UISETP.NE.AND UP0, UPT, UR5, URZ, UPT ;  /* 0x0000003f0500728c */ /* 0x000fe2000bf05270 */
[----:B------:R-:W-:Y:S01]  /*12a0*/  LOP3.LUT R6, R3, 0xfffffffc, RZ, 0xc0, !PT ;  /* 0xfffffffc03067812 */ /* 0x000fe200078ec0ff */
[----:B------:R-:W-:Y:S01]  /*12b0*/  ULDC UR8, c[0x0][0x284] ;  /* 0x0000a10000087ab9 */ /* 0x000fe20000000800 */
[----:B------:R-:W-:Y:S01]  /*12c0*/  LEA.HI R7, R7, R58, RZ, 0x3 ;  /* 0x0000003a07077211 */ /* 0x000fe200078f18ff */
[----:B------:R-:W-:Y:S01]  /*12d0*/  USEL UR7, URZ, 0x1, UP0 ;  /* 0x000000013f077887 */ /* 0x000fe20008000000 */
[----:B------:R-:W-:Y:S01]  /*12e0*/  SHF.R.S32.HI R3, RZ, 0x5, R4 ;  /* 0x00000005ff037819 */ /* 0x000fe20000011404 */
[----:B------:R-:W4:Y:S01]  /*12f0*/  LDC.64 R62, c[0x0][0x5c8] ;  /* 0x00017200ff3e7b82 */ /* 0x000f220000000a00 */
[----:B------:R-:W-:Y:S01]  /*1300*/  LOP3.LUT R7, R7, 0xfffffff8, RZ, 0xc0, !PT ;  /* 0xfffffff807077812 */ /* 0x000fe200078ec0ff */
[----:B------:R-:W-:Y:S01]  /*1310*/  IMAD.IADD R6, R5, 0x1, -R6 ;  /* 0x0000000105067824 */ /* 0x000fe200078e0a06 */
[----:B------:R-:W-:Y:S01]  /*1320*/  LOP3.LUT R74, R23, 0x1, RZ, 0xfc, !PT ;  /* 0x00000001174a7812 */ /* 0x000fe200078efcff */
[----:B------:R-:W-:Y:S01]  /*1330*/  IMAD.MOV.U32 R5, RZ, RZ, 0x1 ;  /* 0x00000001ff057424 */ /* 0x000fe200078e00ff */
[----:B------:R-:W-:Y:S01]  /*1340*/  USHF.L.U32 UR39, UR37, 0x1, URZ ;  /* 0x0000000125277899 */ /* 0x000fe2000800063f */
[----:B------:R-:W-:Y:S01]  /*1350*/  IMAD.IADD R58, R58, 0x1, -R7 ;  /* 0x000000013a3a7824 */ /* 0x000fe200078e0a07 */
[----:B------:R-:W-:Y:S01]  /*1360*/  UIADD3 UR42, -UR42, UR37, URZ ;  /* 0x000000252a2a7290 */ /* 0x000fe2000fffe13f */
[----:B------:R-:W0:Y:S01]  /*1370*/  LDC R65, c[0x0][0x288] ;  /* 0x0000a200ff417b82 */ /* 0x000e220000000800 */
[----:B-1----:R-:W-:Y:S01]  /*1380*/  ULEA UR40, UR4, UR40, 0x18 ;  /* 0x0000002804287291 */ /* 0x002fe2000f8ec03f */
[C-C-:B------:R-:W-:Y:S01]  /*1390*/  IMAD R69, R3.reuse, -0x10, -R58.reuse ;  /* 0xfffffff003457824 */ /* 0x140fe200078e0a3a */
[--C-:B------:R-:W-:Y:S01]  /*13a0*/  SHF.R.S32.HI R59, RZ, 0x1f, R58.reuse ;  /* 0x0000001fff3b7819 */ /* 0x100fe2000001143a */
[----:B------:R-:W-:Y:S01]  /*13b0*/  USHF.L.U32 UR4, UR5, 0x3, URZ ;  /* 0x0000000305047899 */ /* 0x000fe2000800063f */
[----:B------:R-:W-:Y:S01]  /*13c0*/  IMAD.SHL.U32 R60, R6, 0x2, RZ ;  /* 0x00000002063c7824 */ /* 0x000fe200078e00ff */
[----:B------:R-:W-:Y:S01]  /*13d0*/  UIADD3 UR5, UR40, 0x100, URZ ;  /* 0x0000010028057890 */ /* 0x000fe2000fffe03f */
[----:B------:R-:W-:Y:S01]  /*13e0*/  IMAD.U32 R75, RZ, RZ, UR7 ;  /* 0x00000007ff4b7e24 */ /* 0x000fe2000f8e00ff */
[----:B------:R-:W1:Y:S01]  /*13f0*/  LDC R67, c[0x0][0x600] ;  /* 0x00018000ff437b82 */ /* 0x000e620000000800 */
[----:B------:R-:W-:Y:S01]  /*1400*/  IMAD.WIDE R58, R3, 0x10, R58 ;  /* 0x00000010033a7825 */ /* 0x000fe200078e023a */
[----:B------:R-:W-:Y:S01]  /*1410*/  UIADD3 UR6, UR40, 0x18100, URZ ;  /* 0x0001810028067890 */ /* 0x000fe2000fffe03f */
[----:B------:R-:W-:Y:S01]  /*1420*/  SHF.R.S32.HI R61, RZ, 0x1f, R60 ;  /* 0x0000001fff3d7819 */ /* 0x000fe2000001143c */
[----:B------:R-:W-:Y:S01]  /*1430*/  USHF.R.U32.HI UR5, URZ, 0x4, UR5 ;  /* 0x000000043f057899 */ /* 0x000fe20008011605 */
[----:B------:R-:W-:Y:S01]  /*1440*/  IMAD.MOV.U32 R3, RZ, RZ, -0x1 ;  /* 0xffffffffff037424 */ /* 0x000fe200078e00ff */
[----:B------:R-:W-:Y:S01]  /*1450*/  USHF.R.U32.HI UR6, URZ, 0x4, UR6 ;  /* 0x000000043f067899 */ /* 0x000fe20008011606 */
[----:B------:R-:W-:Y:S01]  /*1460*/  VIADD R69, R69, UR8 ;  /* 0x0000000845457c36 */ /* 0x000fe20008000000 */
[----:B------:R-:W-:Y:S01]  /*1470*/  UIADD3 UR41, UR40, 0x40, URZ ;  /* 0x0000004028297890 */ /* 0x000fe2000fffe03f */
[C---:B----4-:R-:W-:Y:S01]  /*1480*/  SHF.L.U64.HI R63, R62.reuse, 0x3, R63 ;  /* 0x000000033e3f7819 */ /* 0x050fe2000001023f */
[----:B------:R-:W-:Y:S01]  /*1490*/  ULOP3.LUT UR4, UR4, 0x8, URZ, 0xc0, !UPT ;  /* 0x0000000804047892 */ /* 0x000fe2000f8ec03f */
[-C--:B---3--:R-:W-:Y:S01]  /*14a0*/  SHF.L.U32 R3, R3, R64.reuse, RZ ;  /* 0x0000004003037219 */ /* 0x088fe200000006ff */
[----:B------:R-:W-:Y:S01]  /*14b0*/  ULOP3.LUT UR5, UR5, 0x3fff, URZ, 0xc0, !UPT ;  /* 0x00003fff05057892 */ /* 0x000fe2000f8ec03f */
[----:B------:R-:W-:Y:S01]  /*14c0*/  SHF.L.U32 R64, R5, R64, RZ ;  /* 0x0000004005407219 */ /* 0x000fe200000006ff */
[----:B------:R-:W-:Y:S01]  /*14d0*/  ULOP3.LUT UR6, UR6, 0x3fff, URZ, 0xc0, !UPT ;  /* 0x00003fff06067892 */ /* 0x000fe2000f8ec03f */
[----:B------:R-:W-:Y:S01]  /*14e0*/  IMAD.SHL.U32 R62, R62, 0x8, RZ ;  /* 0x000000083e3e7824 */ /* 0x000fe200078e00ff */
[----:B------:R-:W-:Y:S01]  /*14f0*/  LOP3.LUT R68, RZ, R3, RZ, 0x33, !PT ;  /* 0x00000003ff447212 */ /* 0x000fe200078e33ff */
[----:B0-----:R-:W-:Y:S01]  /*1500*/  IMAD R65, R6, -0x2, R65 ;  /* 0xfffffffe06417824 */ /* 0x001fe200078e0241 */
[----:B------:R-:W-:-:S02]  /*1510*/  ULEA UR43, UR43, UR41, 0x3 ;  /* 0x000000292b2b7291 */ /* 0x000fc4000f8e183f */
[----:B------:R-:W-:Y:S02]  /*1520*/  ULOP3.LUT UR44, UR4, 0x8, URZ, 0x3c, !UPT ;  /* 0x00000008042c7892 */ /* 0x000fe4000f8e3c3f */
[----:B------:R-:W-:Y:S01]  /*1530*/  ULOP3.LUT UR45, UR4, 0x18, URZ, 0x3c, !UPT ;  /* 0x00000018042d7892 */ /* 0x000fe2000f8e3c3f */
[----:B-1----:R-:W-:Y:S01]  /*1540*/  VIADD R67, R67, 0xffffffff ;  /* 0xffffffff43437836 */ /* 0x002fe20000000000 */
[----:B------:R-:W-:Y:S02]  /*1550*/  ULOP3.LUT UR46, UR5, 0x10000, URZ, 0xfc, !UPT ;  /* 0x00010000052e7892 */ /* 0x000fe4000f8efc3f */
[----:B------:R-:W-:Y:S01]  /*1560*/  ULOP3.LUT UR47, UR6, 0x10000, URZ, 0xfc, !UPT ;  /* 0x00010000062f7892 */ /* 0x000fe2000f8efc3f */
[----:B--2---:R-:W-:-:S11]  /*1570*/  SHF.L.U64.HI R66, R8, 0x1, R0 ;  /* 0x0000000108427819 */ /* 0x004fd60000010200 */
.L_x_98:
[----:B------:R-:W-:-:S04]  /*1580*/  SHF.L.U32 R0, R75, 0x1f, RZ ;  /* 0x0000001f4b007819 */ /* 0x000fc800000006ff */
[----:B------:R-:W0:Y:S02]  /*1590*/  SYNCS.PHASECHK.TRANS64.TRYWAIT P0, [UR43+-0x8], R0 ;  /* 0xfffff800ff0075a7 */ /* 0x000e24000800016b */
[----:B01-34-:R-:W-:Y:S05]  /*15a0*/  @!P0 BRA `(.L_x_15) ;  /* 0x0000004800308947 */ /* 0x01bfea0003800000 */
.L_x_119:
[----:B------:R-:W-:Y:S02]  /*15b0*/  ULDC UR4, c[0x0][0x28c] ;  /* 0x0000a30000047ab9 */ /* 0x000fe40000000800 */
[----:B------:R-:W-:-:S13]  /*15c0*/  ISETP.LT.AND P0, PT, RZ, UR4, PT ;  /* 0x00000004ff007c0c */ /* 0x000fda000bf01270 */
[----:B------:R-:W-:Y:S05]  /*15d0*/  @P0 BRA `(.L_x_16) ;  /* 0x0000000000400947 */ /* 0x000fea0003800000 */
[----:B0-----:R-:W-:Y:S01]  /*15e0*/  MOV R0, 0x0 ;  /* 0x0000000000007802 */ /* 0x001fe20000000f00 */
[----:B------:R-:W-:Y:S01]  /*15f0*/  ULDC.64 UR4, c[0x4][0x68] ;  /* 0x01001a0000047ab9 */ /* 0x000fe20000000a00 */
[----:B------:R-:W-:Y:S01]  /*1600*/  ULDC.64 UR6, c[0x4][0x8] ;  /* 0x0100020000067ab9 */ /* 0x000fe20000000a00 */
[----:B------:R-:W-:Y:S01]  /*1610*/  IMAD.U32 R4, RZ, RZ, UR4 ;  /* 0x00000004ff047e24 */ /* 0x000fe2000f8e00ff */
[----:B------:R0:W1:Y:S01]  /*1620*/  LDC.64 R14, c[0x4][R0] ;  /* 0x01000000000e7b82 */ /* 0x0000620000000a00 */
[----:B------:R-:W-:Y:S01]  /*1630*/  IMAD.U32 R5, RZ, RZ, UR5 ;  /* 0x00000005ff057e24 */ /* 0x000fe2000f8e00ff */
[----:B------:R-:W-:Y:S01]  /*1640*/  ULDC.64 UR4, c[0x4][0x70] ;  /* 0x01001c0000047ab9 */ /* 0x000fe20000000a00 */
[----:B------:R-:W-:Y:S02]  /*1650*/  IMAD.U32 R10, RZ, RZ, UR6 ;  /* 0x00000006ff0a7e24 */ /* 0x000fe4000f8e00ff */
[----:B------:R-:W-:Y:S02]  /*1660*/  IMAD.U32 R6, RZ, RZ, UR4 ;  /* 0x00000004ff067e24 */ /* 0x000fe4000f8e00ff */
[----:B------:R-:W-:-:S02]  /*1670*/  IMAD.U32 R7, RZ, RZ, UR5 ;  /* 0x00000005ff077e24 */ /* 0x000fc4000f8e00ff */
[----:B------:R-:W-:Y:S02]  /*1680*/  IMAD.U32 R11, RZ, RZ, UR7 ;  /* 0x00000007ff0b7e24 */ /* 0x000fe4000f8e00ff */
[----:B------:R-:W-:Y:S02]  /*1690*/  IMAD.MOV.U32 R8, RZ, RZ, 0x1e1 ;  /* 0x000001e1ff087424 */ /* 0x000fe400078e00ff */
[----:B------:R-:W-:Y:S02]  /*16a0*/  IMAD.MOV.U32 R12, RZ, RZ, 0x1 ;  /* 0x00000001ff0c7424 */ /* 0x000fe400078e00ff */
[----:B0-----:R-:W-:-:S07]  /*16b0*/  IMAD.MOV.U32 R13, RZ, RZ, RZ ;  /* 0x000000ffff0d7224 */ /* 0x001fce00078e00ff */
[----:B------:R-:W-:-:S07]  /*16c0*/  LEPC R20, `(.L_x_16) ;  /* 0x000000001014794e */ /* 0x000fce0000000000 */
[----:B-1---5:R-:W-:Y:S05]  /*16d0*/  CALL.ABS.NOINC R14 ;  /* 0x000000000e007343 */ /* 0x022fea0003c00000 */
.L_x_16:
[----:B------:R-:W-:-:S13]  /*16e0*/  ISETP.NE.AND P0, PT, R74, 0x3, PT ;  /* 0x000000034a00780c */ /* 0x000fda0003f05270 */
[----:B------:R-:W-:Y:S05]  /*16f0*/  @!P0 BRA `(.L_x_17) ;  /* 0x0000000000048947 */ /* 0x000fea0003800000 */
[----:B------:R-:W-:Y:S01]  /*1700*/  BPT.TRAP 0x1 ;  /* 0x000000040000795c */ /* 0x000fe20000300000 */
.L_x_17:
[----:B0-----:R-:W-:Y:S02]  /*1710*/  IMAD.U32 R3, RZ, RZ, UR36 ;  /* 0x00000024ff037e24 */ /* 0x001fe4000f8e00ff */
[----:B------:R-:W-:-:S03]  /*1720*/  IMAD.U32 R0, RZ, RZ, UR38 ;  /* 0x00000026ff007e24 */ /* 0x000fc6000f8e00ff */
[----:B------:R-:W-:Y:S02]  /*1730*/  LEA R3, R3, UR40, 0x3 ;  /* 0x0000002803037c11 */ /* 0x000fe4000f8e18ff */
[----:B------:R-:W-:-:S04]  /*1740*/  SHF.L.U32 R0, R0, 0x1f, RZ ;  /* 0x0000001f00007819 */ /* 0x000fc800000006ff */
[----:B------:R0:W1:Y:S01]  /*1750*/  SYNCS.PHASECHK.TRANS64.TRYWAIT P1, [R3+URZ], R0 ;  /* 0x00000000030075a7 */ /* 0x000062000802017f */
[----:B------:R-:W-:Y:S05]  /*1760*/  @!P0 BRA `(.L_x_18) ;  /* 0x0000000000048947 */ /* 0x000fea0003800000 */
[----:B------:R-:W-:Y:S01]  /*1770*/  BPT.TRAP 0x1 ;  /* 0x000000040000795c */ /* 0x000fe20000300000 */
.L_x_18:
[----:B-1----:R-:W-:Y:S05]  /*1780*/  @P1 BRA `(.L_x_19) ;  /* 0x0000000000081947 */ /* 0x002fea0003800000 */
[----:B------:R-:W1:Y:S02]  /*1790*/  SYNCS.PHASECHK.TRANS64.TRYWAIT P1, [R3+URZ], R0 ;  /* 0x00000000030075a7 */ /* 0x000e64000802017f */
[----:B-1----:R-:W-:Y:S05]  /*17a0*/  @!P1 BRA `(.L_x_20) ;  /* 0x0000004400c89947 */ /* 0x002fea0003800000 */
.L_x_19:
[----:B------:R-:W-:Y:S05]  /*17b0*/  WARPSYNC.ALL ;  /* 0x0000000000007948 */ /* 0x000fea0003800000 */
[----:B------:R-:W-:Y:S01]  /*17c0*/  ULEA UR9, UR36, UR46, 0xb ;  /* 0x0000002e24097291 */ /* 0x000fe2000f8e583f */
[----:B------:R-:W-:Y:S01]  /*17d0*/  WARPGROUP.ARRIVE ;  /* 0x00000000000079c5 */ /* 0x000fe20000000000 */
[----:B------:R-:W-:Y:S01]  /*17e0*/  ULEA UR8, UR36, UR47, 0xb ;  /* 0x0000002f24087291 */ /* 0x000fe2000f8e583f */
[----:B01----:R-:W-:Y:S01]  /*17f0*/  IMAD.U32 R0, RZ, RZ, UR42 ;  /* 0x0000002aff007e24 */ /* 0x003fe2000f8e00ff */
[----:B------:R-:W-:Y:S01]  /*1800*/  UMOV UR5, 0x40000040 ;  /* 0x4000004000057882 */ /* 0x000fe20000000000 */
[----:B------:R-:W-:-:S02]  /*1810*/  UMOV UR7, 0x40000040 ;  /* 0x4000004000077882 */ /* 0x000fc40000000000 */
[----:B------:R-:W-:Y:S01]  /*1820*/  UMOV UR4, UR9 ;  /* 0x0000000900047c82 */ /* 0x000fe20008000000 */
[----:B------:R-:W-:Y:S01]  /*1830*/  ISETP.GE.AND P1, PT, R0, 0x1, PT ;  /* 0x000000010000780c */ /* 0x000fe20003f26270 */
[----:B------:R-:W-:Y:S02]  /*1840*/  UMOV UR6, UR8 ;  /* 0x0000000800067c82 */ /* 0x000fe40008000000 */
[----:B------:R-:W-:Y:S01]  /*1850*/  HGMMA.64x64x8.F32.TF32 R24, gdesc[UR4], RZ, !UPT, gsb0 ;  /* 0x04e00000041879f0 */ /* 0x000fe2000c0028ff */
[----:B------:R-:W-:Y:S02]  /*1860*/  UIADD3 UR4, UR9, 0x2, URZ ;  /* 0x0000000209047890 */ /* 0x000fe4000fffe03f */
[----:B------:R-:W-:Y:S01]  /*1870*/  UIADD3 UR6, UR8, 0x2, URZ ;  /* 0x0000000208067890 */ /* 0x000fe2000fffe03f */
[----:B------:R-:W-:Y:S01]  /*1880*/  UMOV UR5, 0x40000040 ;  /* 0x4000004000057882 */ /* 0x000fe20000000000 */
[----:B------:R-:W-:Y:S01]  /*1890*/  UMOV UR7, 0x40000040 ;  /* 0x4000004000077882 */ /* 0x000fe20000000000 */
[----:B------:R-:W-:-:S02]  /*18a0*/  WARPGROUP.DEPBAR.LE gsb0, 0x0 ;  /* 0x00008000000079c5 */ /* 0x000fc40000010000 */
[----:B------:R-:W-:-:S06]  /*18b0*/  WARPGROUP.ARRIVE ;  /* 0x00000000000079c5 */ /* 0x000fcc0000000000 */
[----:B------:R-:W-:Y:S01]  /*18c0*/  HGMMA.64x64x8.F32.TF32 R24, gdesc[UR4], R24, gsb0 ;  /* 0x04e00000041879f0 */ /* 0x000fe20008002818 */
[----:B------:R-:W-:Y:S02]  /*18d0*/  UIADD3 UR4, UR9, 0x4, URZ ;  /* 0x0000000409047890 */ /* 0x000fe4000fffe03f */
[----:B------:R-:W-:Y:S01]  /*18e0*/  UIADD3 UR6, UR8, 0x4, URZ ;  /* 0x0000000408067890 */ /* 0x000fe2000fffe03f */
[----:B------:R-:W-:Y:S01]  /*18f0*/  UMOV UR5, 0x40000040 ;  /* 0x4000004000057882 */ /* 0x000fe20000000000 */
[----:B------:R-:W-:Y:S01]  /*1900*/  UMOV UR7, 0x40000040 ;  /* 0x4000004000077882 */ /* 0x000fe20000000000 */
[----:B------:R-:W-:Y:S02]  /*1910*/  WARPGROUP.DEPBAR.LE gsb0, 0x0 ;  /* 0x00008000000079c5 */ /* 0x000fe40000010000 */
        /* <DEDUP_REMOVED lines=92> */
[----:B------:R-:W-:Y:S03]  /*1ee0*/  HGMMA.64x64x8.F32.TF32 R24, gdesc[UR4], R24, gsb0 ;  /* 0x04e00000041879f0 */ /* 0x000fe60008002818 */
[----:B------:R-:W-:Y:S02]  /*1ef0*/  WARPGROUP.DEPBAR.LE gsb0, 0x0 ;  /* 0x00008000000079c5 */ /* 0x000fe40000010000 */
[----:B------:R-:W-:Y:S05]  /*1f00*/  @!P1 BRA `(.L_x_21) ;  /* 0x0000000800609947 */ /* 0x000fea0003800000 */
[----:B------:R-:W-:Y:S01]  /*1f10*/  UIADD3 UR5, UR36, 0x1, URZ ;  /* 0x0000000124057890 */ /* 0x000fe2000fffe03f */
[----:B------:R-:W-:-:S03]  /*1f20*/  IMAD.U32 R0, RZ, RZ, UR42 ;  /* 0x0000002aff007e24 */ /* 0x000fc6000f8e00ff */
[----:B------:R-:W-:-:S04]  /*1f30*/  UISETP.NE.AND UP0, UPT, UR5, 0x3, UPT ;  /* 0x000000030500788c */ /* 0x000fc8000bf05270 */
[----:B------:R-:W-:Y:S02]  /*1f40*/  USEL UR4, URZ, 0x1, UP0 ;  /* 0x000000013f047887 */ /* 0x000fe40008000000 */
[----:B------:R-:W-:Y:S02]  /*1f50*/  USEL UR5, UR5, URZ, UP0 ;  /* 0x0000003f05057287 */ /* 0x000fe40008000000 */
[----:B------:R-:W-:-:S06]  /*1f60*/  ULOP3.LUT UR4, UR38, UR4, URZ, 0x3c, !UPT ;  /* 0x0000000426047292 */ /* 0x000fcc000f8e3c3f */
[----:B------:R-:W-:Y:S01]  /*1f70*/  IMAD.U32 R5, RZ, RZ, UR4 ;  /* 0x00000004ff057e24 */ /* 0x000fe2000f8e00ff */
[----:B------:R-:W-:-:S06]  /*1f80*/  UMOV UR4, UR36 ;  /* 0x0000002400047c82 */ /* 0x000fcc0008000000 */
.L_x_28:
[----:B01----:R-:W-:Y:S05]  /*1f90*/  @!P0 BRA `(.L_x_22) ;  /* 0x0000000000048947 */ /* 0x003fea0003800000 */
[----:B------:R-:W-:Y:S01]  /*1fa0*/  BPT.TRAP 0x1 ;  /* 0x000000040000795c */ /* 0x000fe20000300000 */
.L_x_22:
[----:B------:R-:W-:Y:S01]  /*1fb0*/  ULEA UR6, UR5, UR40, 0x3 ;  /* 0x0000002805067291 */ /* 0x000fe2000f8e183f */
[----:B------:R-:W-:-:S08]  /*1fc0*/  SHF.L.U32 R3, R5, 0x1f, RZ ;  /* 0x0000001f05037819 */ /* 0x000fd000000006ff */
[----:B------:R0:W1:Y:S01]  /*1fd0*/  SYNCS.PHASECHK.TRANS64.TRYWAIT P1, [UR6], R3 ;  /* 0x00000003ff0075a7 */ /* 0x0000620008020146 */
[----:B------:R-:W-:Y:S05]  /*1fe0*/  @!P0 BRA `(.L_x_23) ;  /* 0x0000000000048947 */ /* 0x000fea0003800000 */
[----:B------:R-:W-:Y:S01]  /*1ff0*/  BPT.TRAP 0x1 ;  /* 0x000000040000795c */ /* 0x000fe20000300000 */
.L_x_23:
[----:B-1----:R-:W-:Y:S05]  /*2000*/  @P1 BRA `(.L_x_24) ;  /* 0x0000000000081947 */ /* 0x002fea0003800000 */
[----:B------:R-:W1:Y:S02]  /*2010*/  SYNCS.PHASECHK.TRANS64.TRYWAIT P1, [UR6], R3 ;  /* 0x00000003ff0075a7 */ /* 0x000e640008020146 */
[----:B-1----:R-:W-:Y:S05]  /*2020*/  @!P1 BRA `(.L_x_25) ;  /* 0x0000003c00bc9947 */ /* 0x002fea0003800000 */
.L_x_24:
[----:B------:R-:W-:Y:S01]  /*2030*/  ULEA UR6, UR5, UR47, 0xb ;  /* 0x0000002f05067291 */ /* 0x000fe2000f8e583f */
[----:B------:R-:W-:Y:S01]  /*2040*/  WARPGROUP.ARRIVE ;  /* 0x00000000000079c5 */ /* 0x000fe20000000000 */
[----:B------:R-:W-:Y:S01]  /*2050*/  ULEA UR7, UR5, UR46, 0xb ;  /* 0x0000002e05077291 */ /* 0x000fe2000f8e583f */
[----:B------:R-:W-:Y:S01]  /*2060*/  UMOV UR11, 0x40000040 ;  /* 0x40000040000b7882 */ /* 0x000fe20000000000 */
[----:B------:R-:W-:-:S03]  /*2070*/  UMOV UR9, 0x40000040 ;  /* 0x4000004000097882 */ /* 0x000fc60000000000 */
[----:B------:R-:W-:Y:S02]  /*2080*/  UMOV UR10, UR6 ;  /* 0x00000006000a7c82 */ /* 0x000fe40008000000 */
[----:B------:R-:W-:Y:S02]  /*2090*/  UMOV UR8, UR7 ;  /* 0x0000000700087c82 */ /* 0x000fe40008000000 */
[----:B------:R-:W-:Y:S01]  /*20a0*/  HGMMA.64x64x8.F32.TF32 R24, gdesc[UR8], R24, gsb0 ;  /* 0x04e00000081879f0 */ /* 0x000fe20008002818 */
        /* <DEDUP_REMOVED lines=107> */
[----:B------:R-:W-:Y:S01]  /*2760*/  BPT.TRAP 0x1 ;  /* 0x000000040000795c */ /* 0x000fe20000300000 */
.L_x_26:
[----:B------:R-:W-:Y:S01]  /*2770*/  ULEA UR6, UR4, UR40, 0x3 ;  /* 0x0000002804067291 */ /* 0x000fe2000f8e183f */
[----:B------:R-:W-:-:S03]  /*2780*/  ISETP.GT.U32.AND P1, PT, R23, 0x1, PT ;  /* 0x000000011700780c */ /* 0x000fc60003f24070 */
[----:B------:R-:W-:-:S04]  /*2790*/  UIADD3 UR6, UR6, 0x18, URZ ;  /* 0x0000001806067890 */ /* 0x000fc8000fffe03f */
[----:B------:R-:W-:-:S09]  /*27a0*/  UPRMT UR6, URZ, 0x654, UR6 ;  /* 0x000006543f067896 */ /* 0x000fd20008000006 */
[----:B------:R-:W-:Y:S01]  /*27b0*/  SYNCS.ARRIVE.TRANS64.RED.A1T0 RZ, [UR6], RZ ;  /* 0x000000ffffff79a7 */ /* 0x000fe20008100406 */
[----:B------:R-:W-:Y:S05]  /*27c0*/  @P1 BRA `(.L_x_27) ;  /* 0x0000000000041947 */ /* 0x000fea0003800000 */
[----:B------:R-:W-:Y:S01]  /*27d0*/  BPT.TRAP 0x1 ;  /* 0x000000040000795c */ /* 0x000fe20000300000 */
.L_x_27:
[----:B------:R-:W-:Y:S01]  /*27e0*/  UIADD3 UR5, UR5, 0x1, URZ ;  /* 0x0000000105057890 */ /* 0x000fe2000fffe03f */
[C---:B------:R-:W-:Y:S01]  /*27f0*/  ISETP.GT.AND P1, PT, R0.reuse, 0x1, PT ;  /* 0x000000010000780c */ /* 0x040fe20003f24270 */
[----:B------:R-:W-:Y:S01]  /*2800*/  UIADD3 UR4, UR4, 0x1, URZ ;  /* 0x0000000104047890 */ /* 0x000fe2000fffe03f */
[----:B------:R-:W-:Y:S01]  /*2810*/  VIADD R0, R0, 0xffffffff ;  /* 0xffffffff00007836 */ /* 0x000fe20000000000 */
[----:B------:R-:W-:Y:S02]  /*2820*/  UISETP.NE.AND UP0, UPT, UR5, 0x3, UPT ;  /* 0x000000030500788c */ /* 0x000fe4000bf05270 */
[----:B------:R-:W-:Y:S02]  /*2830*/  UISETP.NE.AND UP1, UPT, UR4, 0x3, UPT ;  /* 0x000000030400788c */ /* 0x000fe4000bf25270 */
[----:B------:R-:W-:Y:S02]  /*2840*/  USEL UR6, URZ, 0x1, UP0 ;  /* 0x000000013f067887 */ /* 0x000fe40008000000 */
[----:B------:R-:W-:-:S02]  /*2850*/  USEL UR5, UR5, URZ, UP0 ;  /* 0x0000003f05057287 */ /* 0x000fc40008000000 */
[----:B------:R-:W-:Y:S02]  /*2860*/  USEL UR4, UR4, URZ, UP1 ;  /* 0x0000003f04047287 */ /* 0x000fe40008800000 */
[----:B------:R-:W-:Y:S01]  /*2870*/  LOP3.LUT R5, R5, UR6, RZ, 0x3c, !PT ;  /* 0x0000000605057c12 */ /* 0x000fe2000f8e3cff */
[----:B------:R-:W-:Y:S09]  /*2880*/  @P1 BRA `(.L_x_28) ;  /* 0xfffffff400c01947 */ /* 0x000ff2000383ffff */
.L_x_21:
[----:B------:R-:W2:Y:S01]  /*2890*/  LDC R0, c[0x0][0x28c] ;  /* 0x0000a300ff007b82 */ /* 0x000ea20000000800 */
[----:B01----:R-:W-:-:S04]  /*28a0*/  IMAD.U32 R3, RZ, RZ, UR44 ;  /* 0x0000002cff037e24 */ /* 0x003fc8000f8e00ff */
[----:B------:R0:W-:Y:S01]  /*28b0*/  SYNCS.ARRIVE.TRANS64.A1T0 RZ, [R3+UR41], RZ ;  /* 0x000000ff03ff79a7 */ /* 0x0001e20008100029 */
[----:B--2---:R-:W-:-:S13]  /*28c0*/  ISETP.GE.AND P1, PT, R0, 0x1, PT ;  /* 0x000000010000780c */ /* 0x004fda0003f26270 */
[----:B0-----:R-:W-:Y:S05]  /*28d0*/  @!P1 BRA `(.L_x_29) ;  /* 0x0000000000349947 */ /* 0x001fea0003800000 */
[----:B------:R-:W-:Y:S05]  /*28e0*/  @!P0 BRA `(.L_x_30) ;  /* 0x0000000000048947 */ /* 0x000fea0003800000 */
[----:B------:R-:W-:Y:S01]  /*28f0*/  BPT.TRAP 0x1 ;  /* 0x000000040000795c */ /* 0x000fe20000300000 */
.L_x_30:
[----:B------:R-:W-:Y:S01]  /*2900*/  UIADD3 UR6, UR36, UR42, URZ ;  /* 0x0000002a24067290 */ /* 0x000fe2000fffe03f */
[----:B------:R-:W-:-:S03]  /*2910*/  ISETP.GT.U32.AND P0, PT, R23, 0x1, PT ;  /* 0x000000011700780c */ /* 0x000fc60003f04070 */
[----:B------:R-:W-:-:S04]  /*2920*/  UIMAD.WIDE.U32 UR4, UR6, -0x55555555, URZ ;  /* 0xaaaaaaab060478a5 */ /* 0x000fc8000f8e003f */
[----:B------:R-:W-:-:S04]  /*2930*/  USHF.R.U32.HI UR4, URZ, 0x1, UR5 ;  /* 0x000000013f047899 */ /* 0x000fc80008011605 */
[----:B------:R-:W-:-:S04]  /*2940*/  UIMAD UR6, UR4, -0x3, UR6 ;  /* 0xfffffffd040678a4 */ /* 0x000fc8000f8e0206 */
[----:B------:R-:W-:-:S04]  /*2950*/  ULEA UR6, UR6, UR40, 0x3 ;  /* 0x0000002806067291 */ /* 0x000fc8000f8e183f */
[----:B------:R-:W-:-:S04]  /*2960*/  UIADD3 UR6, UR6, 0x18, URZ ;  /* 0x0000001806067890 */ /* 0x000fc8000fffe03f */
[----:B------:R-:W-:-:S09]  /*2970*/  UPRMT UR6, URZ, 0x654, UR6 ;  /* 0x000006543f067896 */ /* 0x000fd20008000006 */
[----:B------:R-:W-:Y:S01]  /*2980*/  SYNCS.ARRIVE.TRANS64.RED.A1T0 RZ, [UR6], RZ ;  /* 0x000000ffffff79a7 */ /* 0x000fe20008100406 */
[----:B------:R-:W-:Y:S05]  /*2990*/  @P0 BRA `(.L_x_29) ;  /* 0x0000000000040947 */ /* 0x000fea0003800000 */
[----:B------:R-:W-:Y:S01]  /*29a0*/  BPT.TRAP 0x1 ;  /* 0x000000040000795c */ /* 0x000fe20000300000 */
.L_x_29:
[----:B------:R-:W-:Y:S01]  /*29b0*/  SHF.L.U32 R0, R75, 0x1f, RZ ;  /* 0x0000001f4b007819 */ /* 0x000fe200000006ff */
[----:B------:R-:W-:Y:S01]  /*29c0*/  UIADD3 UR36, UR36, UR39, URZ ;  /* 0x0000002724247290 */ /* 0x000fe2000fffe03f */
[----:B------:R-:W-:Y:S01]  /*29d0*/  SHF.R.S32.HI R9, RZ, 0x1f, R19 ;  /* 0x0000001fff097819 */ /* 0x000fe20000011413 */
[----:B------:R-:W-:Y:S01]  /*29e0*/  UISETP.GE.U32.AND UP1, UPT, UR39, 0x3, UPT ;  /* 0x000000032700788c */ /* 0x000fe2000bf26070 */
[----:B------:R-:W0:Y:S01]  /*29f0*/  SYNCS.PHASECHK.TRANS64.TRYWAIT P0, [UR43+0x8], R0 ;  /* 0x00000800ff0075a7 */ /* 0x000e22000800016b */
[----:B------:R-:W-:-:S04]  /*2a00*/  UISETP.GT.U32.AND UP0, UPT, UR36, 0x2, UPT ;  /* 0x000000022400788c */ /* 0x000fc8000bf04070 */
[----:B------:R-:W-:-:S04]  /*2a10*/  UISETP.LT.U32.AND UP0, UPT, UR39, 0x3, UP0 ;  /* 0x000000032700788c */ /* 0x000fc80008701070 */
[----:B------:R-:W-:Y:S02]  /*2a20*/  USEL UR6, URZ, 0x1, !UP0 ;  /* 0x000000013f067887 */ /* 0x000fe4000c000000 */
[----:B------:R-:W-:Y:S02]  /*2a30*/  @UP1 UIMAD.WIDE.U32 UR4, UR36, -0x55555555, URZ ;  /* 0xaaaaaaab240418a5 */ /* 0x000fe4000f8e003f */
[----:B------:R-:W-:Y:S02]  /*2a40*/  ULOP3.LUT UR38, UR38, UR6, URZ, 0x3c, !UPT ;  /* 0x0000000626267292 */ /* 0x000fe4000f8e3c3f */
[----:B------:R-:W-:-:S04]  /*2a50*/  @UP1 USHF.R.U32.HI UR4, URZ, 0x1, UR5 ;  /* 0x000000013f041899 */ /* 0x000fc80008011605 */
[----:B------:R-:W-:Y:S01]  /*2a60*/  @UP1 ULOP3.LUT UR38, UR38, 0x1, UR4, 0x78, !UPT ;  /* 0x0000000126261892 */ /* 0x000fe2000f8e7804 */
[----:B0-----:R-:W-:Y:S11]  /*2a70*/  @!P0 BRA `(.L_x_31) ;  /* 0x0000003400408947 */ /* 0x001ff60003800000 */
.L_x_120:
[----:B------:R-:W-:Y:S01]  /*2a80*/  ULDC.64 UR4, c[0x0][0x5d0] ;  /* 0x0001740000047ab9 */ /* 0x000fe20000000a00 */
[----:B------:R-:W-:Y:S01]  /*2a90*/  ULDC UR6, c[0x0][0x284] ;  /* 0x0000a10000067ab9 */ /* 0x000fe20000000800 */
[----:B0-----:R-:W-:Y:S02]  /*2aa0*/  IMAD R0, R9, UR4, RZ ;  /* 0x0000000409007c24 */ /* 0x001fe4000f8e02ff */
[----:B------:R-:W-:Y:S02]  /*2ab0*/  IMAD.SHL.U32 R12, R18, 0x40, RZ ;  /* 0x00000040120c7824 */ /* 0x000fe400078e00ff */
[C---:B------:R-:W-:Y:S02]  /*2ac0*/  IMAD R3, R19.reuse, UR5, R0 ;  /* 0x0000000513037c24 */ /* 0x040fe4000f8e0200 */
[----:B------:R-:W-:Y:S01]  /*2ad0*/  IMAD.SHL.U32 R0, R22, 0x40, RZ ;  /* 0x0000004016007824 */ /* 0x000fe200078e00ff */
[----:B------:R-:W-:Y:S01]  /*2ae0*/  SHF.R.S32.HI R13, RZ, 0x1f, R12 ;  /* 0x0000001fff0d7819 */ /* 0x000fe2000001140c */
[----:B------:R-:W-:Y:S01]  /*2af0*/  IMAD.WIDE.U32 R4, R19, UR4, R60 ;  /* 0x0000000413047c25 */ /* 0x000fe2000f8e003c */
[----:B------:R-:W-:-:S02]  /*2b00*/  ULDC.64 UR4, c[0x0][0x5c8] ;  /* 0x0001720000047ab9 */ /* 0x000fc40000000a00 */
[----:B------:R-:W-:Y:S01]  /*2b10*/  ISETP.GE.AND P0, PT, R0, UR6, PT ;  /* 0x0000000600007c0c */ /* 0x000fe2000bf06270 */
[----:B------:R-:W-:Y:S01]  /*2b20*/  ULDC UR6, c[0x0][0x288] ;  /* 0x0000a20000067ab9 */ /* 0x000fe20000000800 */
[----:B------:R-:W-:Y:S01]  /*2b30*/  IADD3 R4, P1, R12, R4, RZ ;  /* 0x000000040c047210 */ /* 0x000fe20007f3e0ff */
[----:B------:R-:W-:Y:S01]  /*2b40*/  IMAD.WIDE R70, R22, 0x40, R58 ;  /* 0x0000004016467825 */ /* 0x000fe200078e023a */
[----:B------:R-:W-:Y:S02]  /*2b50*/  ISETP.GE.OR P0, PT, R12, UR6, P0 ;  /* 0x000000060c007c0c */ /* 0x000fe40008706670 */
[----:B------:R-:W-:Y:S01]  /*2b60*/  IADD3.X R5, R13, R5, R3, P1, !PT ;  /* 0x000000050d057210 */ /* 0x000fe20000ffe403 */
[----:B------:R-:W-:-:S04]  /*2b70*/  IMAD R7, R71, UR4, RZ ;  /* 0x0000000447077c24 */ /* 0x000fc8000f8e02ff */
[C---:B------:R-:W-:Y:S02]  /*2b80*/  IMAD R7, R70.reuse, UR5, R7 ;  /* 0x0000000546077c24 */ /* 0x040fe4000f8e0207 */
[----:B------:R-:W-:-:S04]  /*2b90*/  IMAD.WIDE.U32 R72, R70, UR4, R4 ;  /* 0x0000000446487c25 */ /* 0x000fc8000f8e0004 */
[----:B------:R-:W-:Y:S05]  /*2ba0*/  @P0 BRA `(.L_x_32) ;  /* 0x0000001800d00947 */ /* 0x000fea0003800000 */
[----:B-----5:R-:W-:Y:S01]  /*2bb0*/  FSETP.NEU.AND P0, PT, R57, RZ, PT ;  /* 0x000000ff3900720b */ /* 0x020fe20003f0d000 */
[----:B------:R-:W-:Y:S01]  /*2bc0*/  IMAD.IADD R22, R65, 0x1, -R12 ;  /* 0x0000000141167824 */ /* 0x000fe200078e0a0c */
[----:B------:R-:W-:Y:S01]  /*2bd0*/  BSSY B0, `(.L_x_32) ;  /* 0x00001b1000007945 */ /* 0x000fe20003800000 */
[----:B------:R-:W-:Y:S02]  /*2be0*/  IMAD.IADD R0, R69, 0x1, -R0 ;  /* 0x0000000145007824 */ /* 0x000fe400078e0a00 */
[----:B------:R-:W-:Y:S01]  /*2bf0*/  IMAD.IADD R7, R73, 0x1, R7 ;  /* 0x0000000149077824 */ /* 0x000fe200078e0207 */
[----:B------:R-:W-:-:S04]  /*2c00*/  ISETP.GT.AND P3, PT, R22, RZ, PT ;  /* 0x000000ff1600720c */ /* 0x000fc80003f64270 */
[----:B------:R-:W-:-:S03]  /*2c10*/  ISETP.GT.AND P1, PT, R0, RZ, P3 ;  /* 0x000000ff0000720c */ /* 0x000fc60001f24270 */
[----:B------:R-:W-:Y:S10]  /*2c20*/  @!P0 BRA `(.L_x_33) ;  /* 0x0000001000d48947 */ /* 0x000ff40003800000 */
[----:B------:R-:W0:Y:S01]  /*2c30*/  LDC.64 R76, c[0x0][0x5b8] ;  /* 0x00016e00ff4c7b82 */ /* 0x000e220000000a00 */
[----:B------:R-:W-:-:S07]  /*2c40*/  ULDC.64 UR4, c[0x0][0x5c0] ;  /* 0x0001700000047ab9 */ /* 0x000fce0000000a00 */
[----:B------:R-:W1:Y:S08]  /*2c50*/  LDC.64 R78, c[0x0][0x5b0] ;  /* 0x00016c00ff4e7b82 */ /* 0x000e700000000a00 */
[----:B------:R-:W2:Y:S01]  /*2c60*/  LDC.64 R80, c[0x0][0x5a8] ;  /* 0x00016a00ff507b82 */ /* 0x000ea20000000a00 */
[-C--:B0-----:R-:W-:Y:S02]  /*2c70*/  IMAD R6, R9, R76.reuse, RZ ;  /* 0x0000004c09067224 */ /* 0x081fe400078e02ff */
[----:B------:R-:W-:-:S04]  /*2c80*/  IMAD.WIDE.U32 R4, R19, R76, R60 ;  /* 0x0000004c13047225 */ /* 0x000fc800078e003c */
[----:B------:R-:W-:Y:S01]  /*2c90*/  IMAD R73, R19, R77, R6 ;  /* 0x0000004d13497224 */ /* 0x000fe200078e0206 */
[----:B------:R-:W-:Y:S01]  /*2ca0*/  IADD3 R8, P0, R12, R4, RZ ;  /* 0x000000040c087210 */ /* 0x000fe20007f1e0ff */
[----:B-1----:R-:W-:-:S03]  /*2cb0*/  IMAD R3, R71, R78, RZ ;  /* 0x0000004e47037224 */ /* 0x002fc600078e02ff */
[----:B------:R-:W-:Y:S01]  /*2cc0*/  IADD3.X R9, R13, R5, R73, P0, !PT ;  /* 0x000000050d097210 */ /* 0x000fe200007fe449 */
[C---:B------:R-:W-:Y:S02]  /*2cd0*/  IMAD R71, R70.reuse, R79, R3 ;  /* 0x0000004f46477224 */ /* 0x040fe400078e0203 */
[----:B------:R-:W-:-:S04]  /*2ce0*/  IMAD.WIDE.U32 R4, R70, R78, R8 ;  /* 0x0000004e46047225 */ /* 0x000fc800078e0008 */
[----:B------:R-:W-:Y:S01]  /*2cf0*/  IMAD.IADD R3, R5, 0x1, R71 ;  /* 0x0000000105037824 */ /* 0x000fe200078e0247 */
[----:B--2---:R-:W-:-:S04]  /*2d00*/  LEA R10, P0, R4, R80, 0x2 ;  /* 0x00000050040a7211 */ /* 0x004fc800078010ff */
[----:B------:R-:W-:-:S05]  /*2d10*/  LEA.HI.X R11, R4, R81, R3, 0x2, P0 ;  /* 0x00000051040b7211 */ /* 0x000fca00000f1403 */
[----:B------:R-:W2:Y:S01]  /*2d20*/  @P1 LDG.E.LTC128B R18, desc[UR48][R10.64] ;  /* 0x000000300a121981 */ /* 0x000ea2000c1e1920 */
[----:B------:R-:W-:Y:S01]  /*2d30*/  IMAD.WIDE.U32 R4, R70, R78, R12 ;  /* 0x0000004e46047225 */ /* 0x000fe200078e000c */
[----:B------:R-:W-:Y:S01]  /*2d40*/  SHF.L.U64.HI R21, R78, 0x3, R79 ;  /* 0x000000034e157819 */ /* 0x000fe2000001024f */
[----:B------:R-:W-:Y:S01]  /*2d50*/  BSSY B1, `(.L_x_34) ;  /* 0x0000017000017945 */ /* 0x000fe20003800000 */
[----:B------:R-:W-:Y:S01]  /*2d60*/  ISETP.GT.AND P3, PT, R0, 0x8, P3 ;  /* 0x000000080000780c */ /* 0x000fe20001f64270 */
[----:B------:R-:W-:Y:S01]  /*2d70*/  IMAD.SHL.U32 R20, R78, 0x8, RZ ;  /* 0x000000084e147824 */ /* 0x000fe200078e00ff */
[----:B------:R-:W-:-:S03]  /*2d80*/  IADD3 R14, P0, R60, R4, RZ ;  /* 0x000000043c0e7210 */ /* 0x000fc60007f1e0ff */
[----:B------:R-:W-:Y:S01]  /*2d90*/  IMAD.WIDE.U32 R20, R70, R78, R20 ;  /* 0x0000004e46147225 */ /* 0x000fe200078e0014 */
[----:B------:R-:W-:Y:S02]  /*2da0*/  IADD3.X R15, R61, R71, R5, P0, !PT ;  /* 0x000000473d0f7210 */ /* 0x000fe400007fe405 */
[C---:B------:R-:W-:Y:S01]  /*2db0*/  LEA R6, P0, R72.reuse, UR4, 0x2 ;  /* 0x0000000448067c11 */ /* 0x040fe2000f8010ff */
[----:B------:R-:W-:Y:S02]  /*2dc0*/  IMAD.IADD R71, R71, 0x1, R21 ;  /* 0x0000000147477824 */ /* 0x000fe400078e0215 */
[----:B------:R-:W-:Y:S01]  /*2dd0*/  IMAD.WIDE.U32 R14, R19, R76, R14 ;  /* 0x0000004c130e7225 */ /* 0x000fe200078e000e */
[----:B------:R-:W-:-:S03]  /*2de0*/  LEA.HI.X R7, R72, UR5, R7, 0x2, P0 ;  /* 0x0000000548077c11 */ /* 0x000fc600080f1407 */
[----:B------:R-:W-:Y:S01]  /*2df0*/  IMAD.IADD R5, R73, 0x1, R15 ;  /* 0x0000000149057824 */ /* 0x000fe200078e020f */
[----:B------:R-:W-:-:S04]  /*2e00*/  LEA R4, P0, R14, R80, 0x2 ;  /* 0x000000500e047211 */ /* 0x000fc800078010ff */
[----:B------:R-:W-:Y:S02]  /*2e10*/  LEA.HI.X R5, R14, R81, R5, 0x2, P0 ;  /* 0x000000510e057211 */ /* 0x000fe400000f1405 */
[----:B------:R-:W-:-:S04]  /*2e20*/  ISETP.GT.AND P0, PT, R22, 0x1, PT ;  /* 0x000000011600780c */ /* 0x000fc80003f04270 */
[----:B------:R-:W-:Y:S01]  /*2e30*/  ISETP.GT.AND P4, PT, R0, RZ, P0 ;  /* 0x000000ff0000720c */ /* 0x000fe20000784270 */
[----:B--2---:R-:W-:-:S04]  /*2e40*/  FMUL R3, R18, R57 ;  /* 0x0000003912037220 */ /* 0x004fc80000400000 */
[----:B------:R-:W-:Y:S01]  /*2e50*/  FFMA R11, R24, R56, R3 ;  /* 0x00000038180b7223 */ /* 0x000fe20000000003 */
[----:B------:R-:W-:-:S04]  /*2e60*/  IADD3 R3, P2, R8, R20, RZ ;  /* 0x0000001408037210 */ /* 0x000fc80007f5e0ff */
[----:B------:R0:W-:Y:S01]  /*2e70*/  @P1 STG.E desc[UR48][R6.64], R11 ;  /* 0x0000000b06001986 */ /* 0x0001e2000c101930 */
[----:B------:R-:W-:Y:S01]  /*2e80*/  LEA R14, P1, R3, R80, 0x2 ;  /* 0x00000050030e7211 */ /* 0x000fe200078210ff */
[----:B------:R-:W-:Y:S01]  /*2e90*/  IMAD.X R10, R71, 0x1, R9, P2 ;  /* 0x00000001470a7824 */ /* 0x000fe200010e0609 */
[----:B------:R-:W-:Y:S11]  /*2ea0*/  @!P4 BRA `(.L_x_35) ;  /* 0x000000000004c947 */ /* 0x000ff60003800000 */
[----:B------:R1:W5:Y:S02]  /*2eb0*/  LDG.E.LTC128B R18, desc[UR48][R4.64+0x4] ;  /* 0x0000043004127981 */ /* 0x000364000c1e1920 */
.L_x_35:
[----:B------:R-:W-:Y:S05]  /*2ec0*/  BSYNC B1 ;  /* 0x0000000000017941 */ /* 0x000fea0003800000 */
.L_x_34:
[----:B-----5:R-:W-:Y:S01]  /*2ed0*/  FMUL R8, R18, R57 ;  /* 0x0000003912087220 */ /* 0x020fe20000400000 */
[----:B------:R-:W-:-:S03]  /*2ee0*/  LEA.HI.X R15, R3, R81, R10, 0x2, P1 ;  /* 0x00000051030f7211 */ /* 0x000fc600008f140a */
[----:B------:R-:W-:-:S05]  /*2ef0*/  FFMA R25, R25, R56, R8 ;  /* 0x0000003819197223 */ /* 0x000fca0000000008 */
[----:B------:R2:W-:Y:S04]  /*2f00*/  @P4 STG.E desc[UR48][R6.64+0x4], R25 ;  /* 0x0000041906004986 */ /* 0x0005e8000c101930 */
[----:B------:R-:W3:Y:S01]  /*2f10*/  @P3 LDG.E.LTC128B R18, desc[UR48][R14.64] ;  /* 0x000000300e123981 */ /* 0x000ee2000c1e1920 */
[----:B------:R-:W-:Y:S01]  /*2f20*/  IADD3 R12, P1, P2, R60, R20, R12 ;  /* 0x000000143c0c7210 */ /* 0x000fe20007a3e00c */
[----:B------:R-:W-:Y:S01]  /*2f30*/  BSSY B1, `(.L_x_36) ;  /* 0x0000010000017945 */ /* 0x000fe20003800000 */
[C---:B0-----:R-:W-:Y:S02]  /*2f40*/  SHF.L.U64.HI R11, R62.reuse, 0x2, R63 ;  /* 0x000000023e0b7819 */ /* 0x041fe4000001023f */
[----:B------:R-:W-:Y:S02]  /*2f50*/  IADD3.X R13, R61, R71, R13, P1, P2 ;  /* 0x000000473d0d7210 */ /* 0x000fe40000fe440d */
[----:B------:R-:W-:-:S02]  /*2f60*/  LEA R10, P2, R62, R6, 0x2 ;  /* 0x000000063e0a7211 */ /* 0x000fc400078410ff */
[----:B------:R-:W-:Y:S01]  /*2f70*/  ISETP.GT.AND P0, PT, R0, 0x8, P0 ;  /* 0x000000080000780c */ /* 0x000fe20000704270 */
[----:B------:R-:W-:Y:S01]  /*2f80*/  IMAD.WIDE.U32 R12, R19, R76, R12 ;  /* 0x0000004c130c7225 */ /* 0x000fe200078e000c */
[----:B------:R-:W-:-:S03]  /*2f90*/  ISETP.GT.AND P1, PT, R22, 0x8, PT ;  /* 0x000000081600780c */ /* 0x000fc60003f24270 */
[----:B------:R-:W-:Y:S01]  /*2fa0*/  IMAD.X R11, R11, 0x1, R7, P2 ;  /* 0x000000010b0b7824 */ /* 0x000fe200010e0607 */
[----:B------:R-:W-:Y:S01]  /*2fb0*/  LEA R8, P4, R12, R80, 0x2 ;  /* 0x000000500c087211 */ /* 0x000fe200078810ff */
[----:B------:R-:W-:-:S05]  /*2fc0*/  IMAD.IADD R9, R73, 0x1, R13 ;  /* 0x0000000149097824 */ /* 0x000fca00078e020d */
[----:B------:R-:W-:Y:S01]  /*2fd0*/  LEA.HI.X R9, R12, R81, R9, 0x2, P4 ;  /* 0x000000510c097211 */ /* 0x000fe200020f1409 */
[----:B---3--:R-:W-:-:S04]  /*2fe0*/  FMUL R3, R18, R57 ;  /* 0x0000003912037220 */ /* 0x008fc80000400000 */
[----:B------:R-:W-:-:S05]  /*2ff0*/  FFMA R3, R26, R56, R3 ;  /* 0x000000381a037223 */ /* 0x000fca0000000003 */
[----:B------:R2:W-:Y:S01]  /*3000*/  @P3 STG.E desc[UR48][R10.64], R3 ;  /* 0x000000030a003986 */ /* 0x0005e2000c101930 */
[----:B------:R-:W-:Y:S05]  /*3010*/  @!P0 BRA `(.L_x_37) ;  /* 0x0000000000048947 */ /* 0x000fea0003800000 */
[----:B------:R0:W5:Y:S02]  /*3020*/  LDG.E.LTC128B R18, desc[UR48][R8.64+0x4] ;  /* 0x0000043008127981 */ /* 0x000164000c1e1920 */
.L_x_37:
[----:B------:R-:W-:Y:S05]  /*3030*/  BSYNC B1 ;  /* 0x0000000000017941 */ /* 0x000fea0003800000 */
.L_x_36:
[----:B-----5:R-:W-:Y:S01]  /*3040*/  FMUL R12, R18, R57 ;  /* 0x00000039120c7220 */ /* 0x020fe20000400000 */
[----:B------:R-:W-:Y:S01]  /*3050*/  ISETP.GT.AND P3, PT, R0, RZ, P1 ;  /* 0x000000ff0000720c */ /* 0x000fe20000f64270 */
[----:B------:R-:W-:Y:S01]  /*3060*/  BSSY B1, `(.L_x_38) ;  /* 0x0000006000017945 */ /* 0x000fe20003800000 */
[----:B------:R-:W-:Y:S01]  /*3070*/  ISETP.GT.AND P2, PT, R22, 0x9, PT ;  /* 0x000000091600780c */ /* 0x000fe20003f44270 */
[----:B------:R-:W-:-:S05]  /*3080*/  FFMA R27, R27, R56, R12 ;  /* 0x000000381b1b7223 */ /* 0x000fca000000000c */
[----:B------:R3:W-:Y:S05]  /*3090*/  @P0 STG.E desc[UR48][R10.64+0x4], R27 ;  /* 0x0000041b0a000986 */ /* 0x0007ea000c101930 */
[----:B------:R-:W-:Y:S05]  /*30a0*/  @!P3 BRA `(.L_x_39) ;  /* 0x000000000004b947 */ /* 0x000fea0003800000 */
[----:B------:R4:W5:Y:S02]  /*30b0*/  LDG.E.LTC128B R18, desc[UR48][R4.64+0x20] ;  /* 0x0000203004127981 */ /* 0x000964000c1e1920 */
.L_x_39:
[----:B------:R-:W-:Y:S05]  /*30c0*/  BSYNC B1 ;  /* 0x0000000000017941 */ /* 0x000fea0003800000 */
.L_x_38:
[----:B--2--5:R-:W-:Y:S01]  /*30d0*/  FMUL R3, R18, R57 ;  /* 0x0000003912037220 */ /* 0x024fe20000400000 */
[----:B------:R-:W-:Y:S01]  /*30e0*/  ISETP.GT.AND P0, PT, R0, RZ, P2 ;  /* 0x000000ff0000720c */ /* 0x000fe20001704270 */
[----:B------:R-:W-:Y:S02]  /*30f0*/  BSSY B1, `(.L_x_40) ;  /* 0x0000005000017945 */ /* 0x000fe40003800000 */
[----:B------:R-:W-:-:S05]  /*3100*/  FFMA R3, R28, R56, R3 ;  /* 0x000000381c037223 */ /* 0x000fca0000000003 */
[----:B------:R2:W-:Y:S05]  /*3110*/  @P3 STG.E desc[UR48][R6.64+0x20], R3 ;  /* 0x0000200306003986 */ /* 0x0005ea000c101930 */
[----:B------:R-:W-:Y:S05]  /*3120*/  @!P0 BRA `(.L_x_41) ;  /* 0x0000000000048947 */ /* 0x000fea0003800000 */
[----:B------:R0:W5:Y:S02]  /*3130*/  LDG.E.LTC128B R18, desc[UR48][R4.64+0x24] ;  /* 0x0000243004127981 */ /* 0x000164000c1e1920 */
.L_x_41:
[----:B------:R-:W-:Y:S05]  /*3140*/  BSYNC B1 ;  /* 0x0000000000017941 */ /* 0x000fea0003800000 */
.L_x_40:
[----:B-----5:R-:W-:Y:S01]  /*3150*/  FMUL R12, R18, R57 ;  /* 0x00000039120c7220 */ /* 0x020fe20000400000 */
[----:B------:R-:W-:Y:S01]  /*3160*/  ISETP.GT.AND P1, PT, R0, 0x8, P1 ;  /* 0x000000080000780c */ /* 0x000fe20000f24270 */
[----:B------:R-:W-:Y:S02]  /*3170*/  BSSY B1, `(.L_x_42) ;  /* 0x0000005000017945 */ /* 0x000fe40003800000 */
[----:B------:R-:W-:-:S05]  /*3180*/  FFMA R29, R29, R56, R12 ;  /* 0x000000381d1d7223 */ /* 0x000fca000000000c */
[----:B------:R0:W-:Y:S05]  /*3190*/  @P0 STG.E desc[UR48][R6.64+0x24], R29 ;  /* 0x0000241d06000986 */ /* 0x0001ea000c101930 */
[----:B------:R-:W-:Y:S05]  /*31a0*/  @!P1 BRA `(.L_x_43) ;  /* 0x0000000000049947 */ /* 0x000fea0003800000 */
[----:B------:R0:W5:Y:S02]  /*31b0*/  LDG.E.LTC128B R18, desc[UR48][R8.64+0x20] ;  /* 0x0000203008127981 */ /* 0x000164000c1e1920 */
.L_x_43:
[----:B------:R-:W-:Y:S05]  /*31c0*/  BSYNC B1 ;  /* 0x0000000000017941 */ /* 0x000fea0003800000 */
.L_x_42:
[----:B--2--5:R-:W-:Y:S01]  /*31d0*/  FMUL R3, R18, R57 ;  /* 0x0000003912037220 */ /* 0x024fe20000400000 */
[----:B------:R-:W-:Y:S01]  /*31e0*/  ISETP.GT.AND P2, PT, R0, 0x8, P2 ;  /* 0x000000080000780c */ /* 0x000fe20001744270 */
[----:B------:R-:W-:Y:S01]  /*31f0*/  BSSY B1, `(.L_x_44) ;  /* 0x0000006000017945 */ /* 0x000fe20003800000 */
[----:B------:R-:W-:Y:S01]  /*3200*/  ISETP.GT.AND P0, PT, R22, 0x10, PT ;  /* 0x000000101600780c */ /* 0x000fe20003f04270 */
[----:B------:R-:W-:-:S05]  /*3210*/  FFMA R3, R30, R56, R3 ;  /* 0x000000381e037223 */ /* 0x000fca0000000003 */
[----:B------:R2:W-:Y:S05]  /*3220*/  @P1 STG.E desc[UR48][R10.64+0x20], R3 ;  /* 0x000020030a001986 */ /* 0x0005ea000c101930 */
[----:B------:R-:W-:Y:S05]  /*3230*/  @!P2 BRA `(.L_x_45) ;  /* 0x000000000004a947 */ /* 0x000fea0003800000 */
[----:B------:R0:W5:Y:S02]  /*3240*/  LDG.E.LTC128B R18, desc[UR48][R8.64+0x24] ;  /* 0x0000243008127981 */ /* 0x000164000c1e1920 */
.L_x_45:
[----:B------:R-:W-:Y:S05]  /*3250*/  BSYNC B1 ;  /* 0x0000000000017941 */ /* 0x000fea0003800000 */
.L_x_44:
        /* <DEDUP_REMOVED lines=8> */
.L_x_47:
[----:B------:R-:W-:Y:S05]  /*32e0*/  BSYNC B1 ;  /* 0x0000000000017941 */ /* 0x000fea0003800000 */
.L_x_46:
[----:B--2--5:R-:W-:Y:S01]  /*32f0*/  FMUL R3, R18, R57 ;  /* 0x0000003912037220 */ /* 0x024fe20000400000 */
[----:B------:R-:W-:Y:S01]  /*3300*/  ISETP.GT.AND P2, PT, R0, RZ, P1 ;  /* 0x000000ff0000720c */ /* 0x000fe20000f44270 */
[----:B------:R-:W-:Y:S02]  /*3310*/  BSSY B1, `(.L_x_48) ;  /* 0x0000005000017945 */ /* 0x000fe40003800000 */
[----:B------:R-:W-:-:S05]  /*3320*/  FFMA R3, R32, R56, R3 ;  /* 0x0000003820037223 */ /* 0x000fca0000000003 */
[----:B------:R2:W-:Y:S05]  /*3330*/  @P3 STG.E desc[UR48][R6.64+0x40], R3 ;  /* 0x0000400306003986 */ /* 0x0005ea000c101930 */
[----:B------:R-:W-:Y:S05]  /*3340*/  @!P2 BRA `(.L_x_49) ;  /* 0x000000000004a947 */ /* 0x000fea0003800000 */
[----:B------:R0:W5:Y:S02]  /*3350*/  LDG.E.LTC128B R18, desc[UR48][R4.64+0x44] ;  /* 0x0000443004127981 */ /* 0x000164000c1e1920 */
.L_x_49:
[----:B------:R-:W-:Y:S05]  /*3360*/  BSYNC B1 ;  /* 0x0000000000017941 */ /* 0x000fea0003800000 */
.L_x_48:
[----:B-----5:R-:W-:Y:S01]  /*3370*/  FMUL R12, R18, R57 ;  /* 0x00000039120c7220 */ /* 0x020fe20000400000 */
[----:B------:R-:W-:Y:S01]  /*3380*/  ISETP.GT.AND P0, PT, R0, 0x8, P0 ;  /* 0x000000080000780c */ /* 0x000fe20000704270 */
[----:B------:R-:W-:Y:S02]  /*3390*/  BSSY B1, `(.L_x_50) ;  /* 0x0000005000017945 */ /* 0x000fe40003800000 */
[----:B------:R-:W-:-:S05]  /*33a0*/  FFMA R33, R33, R56, R12 ;  /* 0x0000003821217223 */ /* 0x000fca000000000c */
[----:B------:R0:W-:Y:S05]  /*33b0*/  @P2 STG.E desc[UR48][R6.64+0x44], R33 ;  /* 0x0000442106002986 */ /* 0x0001ea000c101930 */
[----:B------:R-:W-:Y:S05]  /*33c0*/  @!P0 BRA `(.L_x_51) ;  /* 0x0000000000048947 */ /* 0x000fea0003800000 */
[----:B------:R0:W5:Y:S02]  /*33d0*/  LDG.E.LTC128B R18, desc[UR48][R8.64+0x40] ;  /* 0x0000403008127981 */ /* 0x000164000c1e1920 */
.L_x_51:
[----:B------:R-:W-:Y:S05]  /*33e0*/  BSYNC B1 ;  /* 0x0000000000017941 */ /* 0x000fea0003800000 */
.L_x_50:
        /* <DEDUP_REMOVED lines=8> */
.L_x_53:
[----:B------:R-:W-:Y:S05]  /*3470*/  BSYNC B1 ;  /* 0x0000000000017941 */ /* 0x000fea0003800000 */
.L_x_52:
        /* <DEDUP_REMOVED lines=8> */
.L_x_55:
[----:B------:R-:W-:Y:S05]  /*3500*/  BSYNC B1 ;  /* 0x0000000000017941 */ /* 0x000fea0003800000 */
.L_x_54:
[----:B--2--5:R-:W-:Y:S01]  /*3510*/  FMUL R3, R18, R57 ;  /* 0x0000003912037220 */ /* 0x024fe20000400000 */
[----:B------:R-:W-:Y:S01]  /*3520*/  ISETP.GT.AND P1, PT, R0, RZ, P0 ;  /* 0x000000ff0000720c */ /* 0x000fe20000724270 */
[----:B------:R-:W-:Y:S02]  /*3530*/  BSSY B1, `(.L_x_56) ;  /* 0x0000005000017945 */ /* 0x000fe40003800000 */
[----:B------:R-:W-:-:S05]  /*3540*/  FFMA R3, R36, R56, R3 ;  /* 0x0000003824037223 */ /* 0x000fca0000000003 */
[----:B------:R2:W-:Y:S05]  /*3550*/  @P3 STG.E desc[UR48][R6.64+0x60], R3 ;  /* 0x0000600306003986 */ /* 0x0005ea000c101930 */
[----:B------:R-:W-:Y:S05]  /*3560*/  @!P1 BRA `(.L_x_57) ;  /* 0x0000000000049947 */ /* 0x000fea0003800000 */
[----:B------:R0:W5:Y:S02]  /*3570*/  LDG.E.LTC128B R18, desc[UR48][R4.64+0x64] ;  /* 0x0000643004127981 */ /* 0x000164000c1e1920 */
.L_x_57:
[----:B------:R-:W-:Y:S05]  /*3580*/  BSYNC B1 ;  /* 0x0000000000017941 */ /* 0x000fea0003800000 */
.L_x_56:
[----:B-----5:R-:W-:Y:S01]  /*3590*/  FMUL R12, R18, R57 ;  /* 0x00000039120c7220 */ /* 0x020fe20000400000 */
[----:B------:R-:W-:Y:S01]  /*35a0*/  ISETP.GT.AND P2, PT, R0, 0x8, P2 ;  /* 0x000000080000780c */ /* 0x000fe20001744270 */
[----:B------:R-:W-:Y:S02]  /*35b0*/  BSSY B1, `(.L_x_58) ;  /* 0x0000005000017945 */ /* 0x000fe40003800000 */
[----:B------:R-:W-:-:S05]  /*35c0*/  FFMA R37, R37, R56, R12 ;  /* 0x0000003825257223 */ /* 0x000fca000000000c */
[----:B------:R0:W-:Y:S05]  /*35d0*/  @P1 STG.E desc[UR48][R6.64+0x64], R37 ;  /* 0x0000642506001986 */ /* 0x0001ea000c101930 */
[----:B------:R-:W-:Y:S05]  /*35e0*/  @!P2 BRA `(.L_x_59) ;  /* 0x000000000004a947 */ /* 0x000fea0003800000 */
[----:B------:R0:W5:Y:S02]  /*35f0*/  LDG.E.LTC128B R18, desc[UR48][R8.64+0x60] ;  /* 0x0000603008127981 */ /* 0x000164000c1e1920 */
.L_x_59:
[----:B------:R-:W-:Y:S05]  /*3600*/  BSYNC B1 ;  /* 0x0000000000017941 */ /* 0x000fea0003800000 */
.L_x_58:
        /* <DEDUP_REMOVED lines=8> */
.L_x_61:
[----:B------:R-:W-:Y:S05]  /*3690*/  BSYNC B1 ;  /* 0x0000000000017941 */ /* 0x000fea0003800000 */
.L_x_60:
        /* <DEDUP_REMOVED lines=8> */
.L_x_63:
[----:B------:R-:W-:Y:S05]  /*3720*/  BSYNC B1 ;  /* 0x0000000000017941 */ /* 0x000fea0003800000 */
.L_x_62:
[----:B--2--5:R-:W-:Y:S01]  /*3730*/  FMUL R3, R18, R57 ;  /* 0x0000003912037220 */ /* 0x024fe20000400000 */
[----:B------:R-:W-:Y:S01]  /*3740*/  ISETP.GT.AND P0, PT, R0, RZ, P2 ;  /* 0x000000ff0000720c */ /* 0x000fe20001704270 */
[----:B------:R-:W-:Y:S02]  /*3750*/  BSSY B1, `(.L_x_64) ;  /* 0x0000005000017945 */ /* 0x000fe40003800000 */
[----:B------:R-:W-:-:S05]  /*3760*/  FFMA R3, R40, R56, R3 ;  /* 0x0000003828037223 */ /* 0x000fca0000000003 */
[----:B------:R2:W-:Y:S05]  /*3770*/  @P3 STG.E desc[UR48][R6.64+0x80], R3 ;  /* 0x0000800306003986 */ /* 0x0005ea000c101930 */
[----:B------:R-:W-:Y:S05]  /*3780*/  @!P0 BRA `(.L_x_65) ;  /* 0x0000000000048947 */ /* 0x000fea0003800000 */
[----:B------:R0:W5:Y:S02]  /*3790*/  LDG.E.LTC128B R18, desc[UR48][R4.64+0x84] ;  /* 0x0000843004127981 */ /* 0x000164000c1e1920 */
.L_x_65:
[----:B------:R-:W-:Y:S05]  /*37a0*/  BSYNC B1 ;  /* 0x0000000000017941 */ /* 0x000fea0003800000 */
.L_x_64:
[----:B-----5:R-:W-:Y:S01]  /*37b0*/  FMUL R12, R18, R57 ;  /* 0x00000039120c7220 */ /* 0x020fe20000400000 */
[----:B------:R-:W-:Y:S01]  /*37c0*/  ISETP.GT.AND P1, PT, R0, 0x8, P1 ;  /* 0x000000080000780c */ /* 0x000fe20000f24270 */
[----:B------:R-:W-:Y:S02]  /*37d0*/  BSSY B1, `(.L_x_66) ;  /* 0x0000005000017945 */ /* 0x000fe40003800000 */
[----:B------:R-:W-:-:S05]  /*37e0*/  FFMA R41, R41, R56, R12 ;  /* 0x0000003829297223 */ /* 0x000fca000000000c */
[----:B------:R0:W-:Y:S05]  /*37f0*/  @P0 STG.E desc[UR48][R6.64+0x84], R41 ;  /* 0x0000842906000986 */ /* 0x0001ea000c101930 */
[----:B------:R-:W-:Y:S05]  /*3800*/  @!P1 BRA `(.L_x_67) ;  /* 0x0000000000049947 */ /* 0x000fea0003800000 */
[----:B------:R0:W5:Y:S02]  /*3810*/  LDG.E.LTC128B R18, desc[UR48][R8.64+0x80] ;  /* 0x0000803008127981 */ /* 0x000164000c1e1920 */
.L_x_67:
[----:B------:R-:W-:Y:S05]  /*3820*/  BSYNC B1 ;  /* 0x0000000000017941 */ /* 0x000fea0003800000 */
.L_x_66:
        /* <DEDUP_REMOVED lines=8> */
.L_x_69:
[----:B------:R-:W-:Y:S05]  /*38b0*/  BSYNC B1 ;  /* 0x0000000000017941 */ /* 0x000fea0003800000 */
.L_x_68:
        /* <DEDUP_REMOVED lines=8> */
.L_x_71:
[----:B------:R-:W-:Y:S05]  /*3940*/  BSYNC B1 ;  /* 0x0000000000017941 */ /* 0x000fea0003800000 */
.L_x_70:
[----:B--2--5:R-:W-:Y:S01]  /*3950*/  FMUL R3, R18, R57 ;  /* 0x0000003912037220 */ /* 0x024fe20000400000 */
[----:B------:R-:W-:Y:S01]  /*3960*/  ISETP.GT.AND P2, PT, R0, RZ, P1 ;  /* 0x000000ff0000720c */ /* 0x000fe20000f44270 */
[----:B------:R-:W-:Y:S02]  /*3970*/  BSSY B1, `(.L_x_72) ;  /* 0x0000005000017945 */ /* 0x000fe40003800000 */
[----:B------:R-:W-:-:S05]  /*3980*/  FFMA R3, R44, R56, R3 ;  /* 0x000000382c037223 */ /* 0x000fca0000000003 */
[----:B------:R2:W-:Y:S05]  /*3990*/  @P3 STG.E desc[UR48][R6.64+0xa0], R3 ;  /* 0x0000a00306003986 */ /* 0x0005ea000c101930 */
[----:B------:R-:W-:Y:S05]  /*39a0*/  @!P2 BRA `(.L_x_73) ;  /* 0x000000000004a947 */ /* 0x000fea0003800000 */
[----:B------:R0:W5:Y:S02]  /*39b0*/  LDG.E.LTC128B R18, desc[UR48][R4.64+0xa4] ;  /* 0x0000a43004127981 */ /* 0x000164000c1e1920 */
.L_x_73:
[----:B------:R-:W-:Y:S05]  /*39c0*/  BSYNC B1 ;  /* 0x0000000000017941 */ /* 0x000fea0003800000 */
.L_x_72:
[----:B-----5:R-:W-:Y:S01]  /*39d0*/  FMUL R12, R18, R57 ;  /* 0x00000039120c7220 */ /* 0x020fe20000400000 */
[----:B------:R-:W-:Y:S01]  /*39e0*/  ISETP.GT.AND P0, PT, R0, 0x8, P0 ;  /* 0x000000080000780c */ /* 0x000fe20000704270 */
[----:B------:R-:W-:Y:S02]  /*39f0*/  BSSY B1, `(.L_x_74) ;  /* 0x0000005000017945 */ /* 0x000fe40003800000 */
[----:B------:R-:W-:-:S05]  /*3a00*/  FFMA R45, R45, R56, R12 ;  /* 0x000000382d2d7223 */ /* 0x000fca000000000c */
[----:B------:R0:W-:Y:S05]  /*3a10*/  @P2 STG.E desc[UR48][R6.64+0xa4], R45 ;  /* 0x0000a42d06002986 */ /* 0x0001ea000c101930 */
[----:B------:R-:W-:Y:S05]  /*3a20*/  @!P0 BRA `(.L_x_75) ;  /* 0x0000000000048947 */ /* 0x000fea0003800000 */
[----:B------:R0:W5:Y:S02]  /*3a30*/  LDG.E.LTC128B R18, desc[UR48][R8.64+0xa0] ;  /* 0x0000a03008127981 */ /* 0x000164000c1e1920 */
.L_x_75:
[----:B------:R-:W-:Y:S05]  /*3a40*/  BSYNC B1 ;  /* 0x0000000000017941 */ /* 0x000fea0003800000 */
.L_x_74:
        /* <DEDUP_REMOVED lines=8> */
.L_x_77:
[----:B------:R-:W-:Y:S05]  /*3ad0*/  BSYNC B1 ;  /* 0x0000000000017941 */ /* 0x000fea0003800000 */
.L_x_76:
        /* <DEDUP_REMOVED lines=8> */
.L_x_79:
[----:B------:R-:W-:Y:S05]  /*3b60*/  BSYNC B1 ;  /* 0x0000000000017941 */ /* 0x000fea0003800000 */
.L_x_78:
[----:B--2--5:R-:W-:Y:S01]  /*3b70*/  FMUL R3, R18, R57 ;  /* 0x0000003912037220 */ /* 0x024fe20000400000 */
[----:B------:R-:W-:Y:S01]  /*3b80*/  ISETP.GT.AND P1, PT, R0, RZ, P0 ;  /* 0x000000ff0000720c */ /* 0x000fe20000724270 */
[----:B------:R-:W-:Y:S02]  /*3b90*/  BSSY B1, `(.L_x_80) ;  /* 0x0000005000017945 */ /* 0x000fe40003800000 */
[----:B------:R-:W-:-:S05]  /*3ba0*/  FFMA R3, R48, R56, R3 ;  /* 0x0000003830037223 */ /* 0x000fca0000000003 */
[----:B------:R2:W-:Y:S05]  /*3bb0*/  @P3 STG.E desc[UR48][R6.64+0xc0], R3 ;  /* 0x0000c00306003986 */ /* 0x0005ea000c101930 */
[----:B------:R-:W-:Y:S05]  /*3bc0*/  @!P1 BRA `(.L_x_81) ;  /* 0x0000000000049947 */ /* 0x000fea0003800000 */
[----:B------:R0:W5:Y:S02]  /*3bd0*/  LDG.E.LTC128B R18, desc[UR48][R4.64+0xc4] ;  /* 0x0000c43004127981 */ /* 0x000164000c1e1920 */
.L_x_81:
[----:B------:R-:W-:Y:S05]  /*3be0*/  BSYNC B1 ;  /* 0x0000000000017941 */ /* 0x000fea0003800000 */
.L_x_80:
[----:B-----5:R-:W-:Y:S01]  /*3bf0*/  FMUL R12, R18, R57 ;  /* 0x00000039120c7220 */ /* 0x020fe20000400000 */
[----:B------:R-:W-:Y:S01]  /*3c00*/  ISETP.GT.AND P2, PT, R0, 0x8, P2 ;  /* 0x000000080000780c */ /* 0x000fe20001744270 */
[----:B------:R-:W-:Y:S02]  /*3c10*/  BSSY B1, `(.L_x_82) ;  /* 0x0000005000017945 */ /* 0x000fe40003800000 */
[----:B------:R-:W-:-:S05]  /*3c20*/  FFMA R49, R49, R56, R12 ;  /* 0x0000003831317223 */ /* 0x000fca000000000c */
[----:B------:R0:W-:Y:S05]  /*3c30*/  @P1 STG.E desc[UR48][R6.64+0xc4], R49 ;  /* 0x0000c43106001986 */ /* 0x0001ea000c101930 */
[----:B------:R-:W-:Y:S05]  /*3c40*/  @!P2 BRA `(.L_x_83) ;  /* 0x000000000004a947 */ /* 0x000fea0003800000 */
[----:B------:R0:W5:Y:S02]  /*3c50*/  LDG.E.LTC128B R18, desc[UR48][R8.64+0xc0] ;  /* 0x0000c03008127981 */ /* 0x000164000c1e1920 */
.L_x_83:
[----:B------:R-:W-:Y:S05]  /*3c60*/  BSYNC B1 ;  /* 0x0000000000017941 */ /* 0x000fea0003800000 */
.L_x_82:
        /* <DEDUP_REMOVED lines=8> */
.L_x_85:
[----:B------:R-:W-:Y:S05]  /*3cf0*/  BSYNC B1 ;  /* 0x0000000000017941 */ /* 0x000fea0003800000 */
.L_x_84:
        /* <DEDUP_REMOVED lines=8> */
.L_x_87:
[----:B------:R-:W-:Y:S05]  /*3d80*/  BSYNC B1 ;  /* 0x0000000000017941 */ /* 0x000fea0003800000 */
.L_x_86:
[----:B--2--5:R-:W-:Y:S01]  /*3d90*/  FMUL R3, R18, R57 ;  /* 0x0000003912037220 */ /* 0x024fe20000400000 */
[----:B------:R-:W-:Y:S01]  /*3da0*/  ISETP.GT.AND P0, PT, R0, RZ, P2 ;  /* 0x000000ff0000720c */ /* 0x000fe20001704270 */
[----:B------:R-:W-:Y:S02]  /*3db0*/  BSSY B1, `(.L_x_88) ;  /* 0x0000005000017945 */ /* 0x000fe40003800000 */
[----:B------:R-:W-:-:S05]  /*3dc0*/  FFMA R3, R52, R56, R3 ;  /* 0x0000003834037223 */ /* 0x000fca0000000003 */
[----:B------:R2:W-:Y:S05]  /*3dd0*/  @P3 STG.E desc[UR48][R6.64+0xe0], R3 ;  /* 0x0000e00306003986 */ /* 0x0005ea000c101930 */
[----:B------:R-:W-:Y:S05]  /*3de0*/  @!P0 BRA `(.L_x_89) ;  /* 0x0000000000048947 */ /* 0x000fea0003800000 */
[----:B------:R0:W5:Y:S02]  /*3df0*/  LDG.E.LTC128B R18, desc[UR48][R4.64+0xe4] ;  /* 0x0000e43004127981 */ /* 0x000164000c1e1920 */
.L_x_89:
[----:B------:R-:W-:Y:S05]  /*3e00*/  BSYNC B1 ;  /* 0x0000000000017941 */ /* 0x000fea0003800000 */
.L_x_88:
[----:B01--45:R-:W-:Y:S01]  /*3e10*/  FMUL R4, R18, R57 ;  /* 0x0000003912047220 */ /* 0x033fe20000400000 */
[----:B------:R-:W-:Y:S01]  /*3e20*/  ISETP.GT.AND P1, PT, R0, 0x8, P1 ;  /* 0x000000080000780c */ /* 0x000fe20000f24270 */
[----:B------:R-:W-:Y:S02]  /*3e30*/  BSSY B1, `(.L_x_90) ;  /* 0x0000005000017945 */ /* 0x000fe40003800000 */
[----:B------:R-:W-:-:S05]  /*3e40*/  FFMA R53, R53, R56, R4 ;  /* 0x0000003835357223 */ /* 0x000fca0000000004 */
[----:B------:R0:W-:Y:S05]  /*3e50*/  @P0 STG.E desc[UR48][R6.64+0xe4], R53 ;  /* 0x0000e43506000986 */ /* 0x0001ea000c101930 */
[----:B------:R-:W-:Y:S05]  /*3e60*/  @!P1 BRA `(.L_x_91) ;  /* 0x0000000000049947 */ /* 0x000fea0003800000 */
[----:B------:R1:W5:Y:S02]  /*3e70*/  LDG.E.LTC128B R18, desc[UR48][R8.64+0xe0] ;  /* 0x0000e03008127981 */ /* 0x000364000c1e1920 */
.L_x_91:
[----:B------:R-:W-:Y:S05]  /*3e80*/  BSYNC B1 ;  /* 0x0000000000017941 */ /* 0x000fea0003800000 */
.L_x_90:
[----:B--2--5:R-:W-:Y:S01]  /*3e90*/  FMUL R3, R18, R57 ;  /* 0x0000003912037220 */ /* 0x024fe20000400000 */
[----:B------:R-:W-:Y:S01]  /*3ea0*/  @P1 IMAD.MOV.U32 R4, RZ, RZ, R10 ;  /* 0x000000ffff041224 */ /* 0x000fe200078e000a */
[----:B------:R-:W-:Y:S01]  /*3eb0*/  ISETP.GT.AND P2, PT, R0, 0x8, P2 ;  /* 0x000000080000780c */ /* 0x000fe20001744270 */
[----:B------:R-:W-:Y:S02]  /*3ec0*/  @P1 IMAD.MOV.U32 R5, RZ, RZ, R11 ;  /* 0x000000ffff051224 */ /* 0x000fe400078e000b */
[----:B------:R-:W-:Y:S01]  /*3ed0*/  FFMA R3, R54, R56, R3 ;  /* 0x0000003836037223 */ /* 0x000fe20000000003 */
[----:B------:R-:W-:Y:S04]  /*3ee0*/  BSSY B1, `(.L_x_92) ;  /* 0x0000004000017945 */ /* 0x000fe80003800000 */
[----:B------:R2:W-:Y:S05]  /*3ef0*/  @P1 STG.E desc[UR48][R4.64+0xe0], R3 ;  /* 0x0000e00304001986 */ /* 0x0005ea000c101930 */
[----:B------:R-:W-:Y:S05]  /*3f00*/  @!P2 BRA `(.L_x_93) ;  /* 0x000000000004a947 */ /* 0x000fea0003800000 */
[----:B------:R4:W5:Y:S02]  /*3f10*/  LDG.E.LTC128B R18, desc[UR48][R8.64+0xe4] ;  /* 0x0000e43008127981 */ /* 0x000964000c1e1920 */
.L_x_93:
[----:B------:R-:W-:Y:S05]  /*3f20*/  BSYNC B1 ;  /* 0x0000000000017941 */ /* 0x000fea0003800000 */
.L_x_92:
[----:B-----5:R-:W-:-:S04]  /*3f30*/  FMUL R18, R18, R57 ;  /* 0x0000003912127220 */ /* 0x020fc80000400000 */
[----:B------:R-:W-:Y:S01]  /*3f40*/  FFMA R55, R55, R56, R18 ;  /* 0x0000003837377223 */ /* 0x000fe20000000012 */
[----:B------:R-:W-:Y:S06]  /*3f50*/  @!P2 BRA `(.L_x_94) ;  /* 0x0000000400e0a947 */ /* 0x000fec0003800000 */
[----:B------:R0:W-:Y:S01]  /*3f60*/  STG.E desc[UR48][R10.64+0xe4], R55 ;  /* 0x0000e4370a007986 */ /* 0x0001e2000c101930 */
[----:B------:R-:W-:Y:S05]  /*3f70*/  BRA `(.L_x_94) ;  /* 0x0000000400d87947 */ /* 0x000fea0003800000 */
.L_x_33:
[----:B------:R-:W-:Y:S01]  /*3f80*/  ISETP.GT.AND P0, PT, R22, 0x1, PT ;  /* 0x000000011600780c */ /* 0x000fe20003f04270 */
[----:B------:R-:W-:Y:S01]  /*3f90*/  ULDC.64 UR4, c[0x0][0x5c0] ;  /* 0x0001700000047ab9 */ /* 0x000fe20000000a00 */
[-C--:B------:R-:W-:Y:S01]  /*3fa0*/  FMUL R3, R24, R56.reuse ;  /* 0x0000003818037220 */ /* 0x080fe20000400000 */
[----:B------:R-:W-:Y:S01]  /*3fb0*/  LEA R4, P4, R72, UR4, 0x2 ;  /* 0x0000000448047c11 */ /* 0x000fe2000f8810ff */
[-C--:B------:R-:W-:Y:S01]  /*3fc0*/  FMUL R25, R25, R56.reuse ;  /* 0x0000003819197220 */ /* 0x080fe20000400000 */
[----:B------:R-:W-:Y:S01]  /*3fd0*/  ISETP.GT.AND P2, PT, R0, RZ, P0 ;  /* 0x000000ff0000720c */ /* 0x000fe20000744270 */
[-C--:B------:R-:W-:Y:S01]  /*3fe0*/  FMUL R27, R27, R56.reuse ;  /* 0x000000381b1b7220 */ /* 0x080fe20000400000 */
[----:B------:R-:W-:Y:S01]  /*3ff0*/  LEA.HI.X R5, R72, UR5, R7, 0x2, P4 ;  /* 0x0000000548057c11 */ /* 0x000fe2000a0f1407 */
[-C--:B------:R-:W-:Y:S01]  /*4000*/  FMUL R9, R28, R56.reuse ;  /* 0x000000381c097220 */ /* 0x080fe20000400000 */
[C---:B------:R-:W-:Y:S01]  /*4010*/  ISETP.GT.AND P3, PT, R0.reuse, 0x8, P3 ;  /* 0x000000080000780c */ /* 0x040fe20001f64270 */
[-C--:B------:R-:W-:Y:S01]  /*4020*/  FMUL R29, R29, R56.reuse ;  /* 0x000000381d1d7220 */ /* 0x080fe20000400000 */
[----:B------:R-:W-:Y:S01]  /*4030*/  ISETP.GT.AND P0, PT, R0, 0x8, P0 ;  /* 0x000000080000780c */ /* 0x000fe20000704270 */
[----:B------:R0:W-:Y:S01]  /*4040*/  @P1 STG.E desc[UR48][R4.64], R3 ;  /* 0x0000000304001986 */ /* 0x0001e2000c101930 */
[----:B------:R-:W-:Y:S01]  /*4050*/  ISETP.GT.AND P5, PT, R22, 0x8, PT ;  /* 0x000000081600780c */ /* 0x000fe20003fa4270 */
[-C--:B------:R-:W-:Y:S01]  /*4060*/  FMUL R31, R31, R56.reuse ;  /* 0x000000381f1f7220 */ /* 0x080fe20000400000 */
[C---:B------:R-:W-:Y:S01]  /*4070*/  SHF.L.U64.HI R7, R62.reuse, 0x2, R63 ;  /* 0x000000023e077819 */ /* 0x040fe2000001023f */
[----:B------:R-:W-:Y:S01]  /*4080*/  FMUL R33, R33, R56 ;  /* 0x0000003821217220 */ /* 0x000fe20000400000 */
[----:B------:R-:W-:Y:S01]  /*4090*/  LEA R6, P1, R62, R4, 0x2 ;  /* 0x000000043e067211 */ /* 0x000fe200078210ff */
[----:B------:R-:W-:Y:S01]  /*40a0*/  @P2 STG.E desc[UR48][R4.64+0x4], R25 ;  /* 0x0000041904002986 */ /* 0x000fe2000c101930 */
[----:B------:R-:W-:Y:S01]  /*40b0*/  ISETP.GT.AND P4, PT, R22, 0x9, PT ;  /* 0x000000091600780c */ /* 0x000fe20003f84270 */
[-C--:B------:R-:W-:Y:S01]  /*40c0*/  FMUL R35, R35, R56.reuse ;  /* 0x0000003823237220 */ /* 0x080fe20000400000 */
[C---:B------:R-:W-:Y:S01]  /*40d0*/  ISETP.GT.AND P2, PT, R0.reuse, RZ, P5 ;  /* 0x000000ff0000720c */ /* 0x040fe20002f44270 */
[----:B------:R-:W-:Y:S01]  /*40e0*/  IMAD.X R7, R7, 0x1, R5, P1 ;  /* 0x0000000107077824 */ /* 0x000fe200008e0605 */
[----:B------:R-:W-:Y:S01]  /*40f0*/  ISETP.GT.AND P1, PT, R0, RZ, P4 ;  /* 0x000000ff0000720c */ /* 0x000fe20002724270 */
[-C--:B0-----:R-:W-:Y:S01]  /*4100*/  FMUL R3, R26, R56.reuse ;  /* 0x000000381a037220 */ /* 0x081fe20000400000 */
[----:B------:R-:W-:Y:S01]  /*4110*/  ISETP.GT.AND P4, PT, R0, 0x8, P4 ;  /* 0x000000080000780c */ /* 0x000fe20002784270 */
[-C--:B------:R-:W-:Y:S01]  /*4120*/  FMUL R37, R37, R56.reuse ;  /* 0x0000003825257220 */ /* 0x080fe20000400000 */
[-C--:B------:R-:W-:Y:S01]  /*4130*/  FMUL R39, R39, R56.reuse ;  /* 0x0000003827277220 */ /* 0x080fe20000400000 */
[-C--:B------:R-:W-:Y:S01]  /*4140*/  FMUL R41, R41, R56.reuse ;  /* 0x0000003829297220 */ /* 0x080fe20000400000 */
[----:B------:R0:W-:Y:S01]  /*4150*/  @P3 STG.E desc[UR48][R6.64], R3 ;  /* 0x0000000306003986 */ /* 0x0001e2000c101930 */
[----:B------:R-:W-:Y:S01]  /*4160*/  ISETP.GT.AND P3, PT, R22, 0x11, PT ;  /* 0x000000111600780c */ /* 0x000fe20003f64270 */
[-C--:B------:R-:W-:Y:S01]  /*4170*/  FMUL R43, R43, R56.reuse ;  /* 0x000000382b2b7220 */ /* 0x080fe20000400000 */
[-C--:B------:R-:W-:Y:S01]  /*4180*/  FMUL R45, R45, R56.reuse ;  /* 0x000000382d2d7220 */ /* 0x080fe20000400000 */
[----:B------:R-:W-:Y:S01]  /*4190*/  @P0 STG.E desc[UR48][R6.64+0x4], R27 ;  /* 0x0000041b06000986 */ /* 0x000fe2000c101930 */
[----:B------:R-:W-:Y:S01]  /*41a0*/  ISETP.GT.AND P0, PT, R0, 0x8, P5 ;  /* 0x000000080000780c */ /* 0x000fe20002f04270 */
[-C--:B------:R-:W-:Y:S01]  /*41b0*/  FMUL R47, R47, R56.reuse ;  /* 0x000000382f2f7220 */ /* 0x080fe20000400000 */
[----:B------:R-:W-:Y:S01]  /*41c0*/  ISETP.GT.AND P5, PT, R22, 0x10, PT ;  /* 0x000000101600780c */ /* 0x000fe20003fa4270 */
[----:B------:R1:W-:Y:S01]  /*41d0*/  @P2 STG.E desc[UR48][R4.64+0x20], R9 ;  /* 0x0000200904002986 */ /* 0x0003e2000c101930 */
[-C--:B------:R-:W-:Y:S01]  /*41e0*/  FMUL R49, R49, R56.reuse ;  /* 0x0000003831317220 */ /* 0x080fe20000400000 */
[-C--:B------:R-:W-:Y:S01]  /*41f0*/  FMUL R51, R51, R56.reuse ;  /* 0x0000003833337220 */ /* 0x080fe20000400000 */
[----:B------:R-:W-:Y:S01]  /*4200*/  ISETP.GT.AND P2, PT, R0, RZ, P5 ;  /* 0x000000ff0000720c */ /* 0x000fe20002f44270 */
[----:B------:R-:W-:Y:S01]  /*4210*/  @P1 STG.E desc[UR48][R4.64+0x24], R29 ;  /* 0x0000241d04001986 */ /* 0x000fe2000c101930 */
[-C--:B0-----:R-:W-:Y:S01]  /*4220*/  FMUL R3, R30, R56.reuse ;  /* 0x000000381e037220 */ /* 0x081fe20000400000 */
[C---:B------:R-:W-:Y:S01]  /*4230*/  ISETP.GT.AND P1, PT, R0.reuse, RZ, P3 ;  /* 0x000000ff0000720c */ /* 0x040fe20001f24270 */
[-C--:B------:R-:W-:Y:S01]  /*4240*/  FMUL R53, R53, R56.reuse ;  /* 0x0000003835357220 */ /* 0x080fe20000400000 */
[----:B------:R-:W-:Y:S01]  /*4250*/  ISETP.GT.AND P3, PT, R0, 0x8, P3 ;  /* 0x000000080000780c */ /* 0x000fe20001f64270 */
[-C--:B------:R-:W-:Y:S01]  /*4260*/  FMUL R11, R54, R56.reuse ;  /* 0x00000038360b7220 */ /* 0x080fe20000400000 */
[----:B------:R0:W-:Y:S01]  /*4270*/  @P0 STG.E desc[UR48][R6.64+0x20], R3 ;  /* 0x0000200306000986 */ /* 0x0001e2000c101930 */
[----:B------:R-:W-:Y:S01]  /*4280*/  ISETP.GT.AND P0, PT, R0, 0x8, P5 ;  /* 0x000000080000780c */ /* 0x000fe20002f04270 */
[-C--:B-1----:R-:W-:Y:S01]  /*4290*/  FMUL R9, R32, R56.reuse ;  /* 0x0000003820097220 */ /* 0x082fe20000400000 */
[C---:B------:R-:W-:Y:S01]  /*42a0*/  ISETP.GT.AND P5, PT, R22.reuse, 0x18, PT ;  /* 0x000000181600780c */ /* 0x040fe20003fa4270 */
[----:B------:R-:W-:Y:S01]  /*42b0*/  @P4 STG.E desc[UR48][R6.64+0x24], R31 ;  /* 0x0000241f06004986 */ /* 0x000fe2000c101930 */
[----:B------:R-:W-:Y:S01]  /*42c0*/  ISETP.GT.AND P4, PT, R22, 0x19, PT ;  /* 0x000000191600780c */ /* 0x000fe20003f84270 */
[----:B------:R-:W-:-:S02]  /*42d0*/  FMUL R55, R55, R56 ;  /* 0x0000003837377220 */ /* 0x000fc40000400000 */
[----:B------:R1:W-:Y:S01]  /*42e0*/  @P2 STG.E desc[UR48][R4.64+0x40], R9 ;  /* 0x0000400904002986 */ /* 0x0003e2000c101930 */
[----:B------:R-:W-:-:S03]  /*42f0*/  ISETP.GT.AND P2, PT, R0, RZ, P5 ;  /* 0x000000ff0000720c */ /* 0x000fc60002f44270 */
[----:B------:R-:W-:Y:S01]  /*4300*/  @P1 STG.E desc[UR48][R4.64+0x44], R33 ;  /* 0x0000442104001986 */ /* 0x000fe2000c101930 */
[----:B------:R-:W-:Y:S01]  /*4310*/  ISETP.GT.AND P1, PT, R0, RZ, P4 ;  /* 0x000000ff0000720c */ /* 0x000fe20002724270 */
[----:B0-----:R-:W-:Y:S01]  /*4320*/  FMUL R3, R34, R56 ;  /* 0x0000003822037220 */ /* 0x001fe20000400000 */
[----:B------:R-:W-:-:S04]  /*4330*/  ISETP.GT.AND P4, PT, R0, 0x8, P4 ;  /* 0x000000080000780c */ /* 0x000fc80002784270 */
[----:B------:R0:W-:Y:S01]  /*4340*/  @P0 STG.E desc[UR48][R6.64+0x40], R3 ;  /* 0x0000400306000986 */ /* 0x0001e2000c101930 */
[----:B-1----:R-:W-:Y:S01]  /*4350*/  FMUL R9, R36, R56 ;  /* 0x0000003824097220 */ /* 0x002fe20000400000 */
[----:B------:R-:W-:Y:S02]  /*4360*/  ISETP.GT.AND P0, PT, R0, 0x8, P5 ;  /* 0x000000080000780c */ /* 0x000fe40002f04270 */
[----:B------:R-:W-:Y:S01]  /*4370*/  @P3 STG.E desc[UR48][R6.64+0x44], R35 ;  /* 0x0000442306003986 */ /* 0x000fe2000c101930 */
[----:B------:R-:W-:-:S03]  /*4380*/  ISETP.GT.AND P5, PT, R22, 0x20, PT ;  /* 0x000000201600780c */ /* 0x000fc60003fa4270 */
[----:B------:R1:W-:Y:S01]  /*4390*/  @P2 STG.E desc[UR48][R4.64+0x60], R9 ;  /* 0x0000600904002986 */ /* 0x0003e2000c101930 */
[----:B------:R-:W-:Y:S02]  /*43a0*/  ISETP.GT.AND P2, PT, R22, 0x21, PT ;  /* 0x000000211600780c */ /* 0x000fe40003f44270 */
[C---:B------:R-:W-:Y:S01]  /*43b0*/  ISETP.GT.AND P3, PT, R0.reuse, RZ, P5 ;  /* 0x000000ff0000720c */ /* 0x040fe20002f64270 */
[----:B------:R-:W-:Y:S01]  /*43c0*/  @P1 STG.E desc[UR48][R4.64+0x64], R37 ;  /* 0x0000642504001986 */ /* 0x000fe2000c101930 */
[----:B------:R-:W-:Y:S01]  /*43d0*/  ISETP.GT.AND P1, PT, R0, RZ, P2 ;  /* 0x000000ff0000720c */ /* 0x000fe20001724270 */
[----:B0-----:R-:W-:Y:S01]  /*43e0*/  FMUL R3, R38, R56 ;  /* 0x0000003826037220 */ /* 0x001fe20000400000 */
[----:B------:R-:W-:-:S04]  /*43f0*/  ISETP.GT.AND P2, PT, R0, 0x8, P2 ;  /* 0x000000080000780c */ /* 0x000fc80001744270 */
[----:B------:R0:W-:Y:S01]  /*4400*/  @P0 STG.E desc[UR48][R6.64+0x60], R3 ;  /* 0x0000600306000986 */ /* 0x0001e2000c101930 */
[----:B-1----:R-:W-:Y:S01]  /*4410*/  FMUL R9, R40, R56 ;  /* 0x0000003828097220 */ /* 0x002fe20000400000 */
[----:B------:R-:W-:Y:S02]  /*4420*/  ISETP.GT.AND P0, PT, R0, 0x8, P5 ;  /* 0x000000080000780c */ /* 0x000fe40002f04270 */
[----:B------:R-:W-:Y:S04]  /*4430*/  @P4 STG.E desc[UR48][R6.64+0x64], R39 ;  /* 0x0000642706004986 */ /* 0x000fe8000c101930 */
[----:B------:R1:W-:Y:S01]  /*4440*/  @P3 STG.E desc[UR48][R4.64+0x80], R9 ;  /* 0x0000800904003986 */ /* 0x0003e2000c101930 */
[----:B------:R-:W-:-:S03]  /*4450*/  ISETP.GT.AND P3, PT, R22, 0x28, PT ;  /* 0x000000281600780c */ /* 0x000fc60003f64270 */
[----:B------:R-:W-:Y:S01]  /*4460*/  @P1 STG.E desc[UR48][R4.64+0x84], R41 ;  /* 0x0000842904001986 */ /* 0x000fe2000c101930 */
[----:B------:R-:W-:Y:S01]  /*4470*/  ISETP.GT.AND P1, PT, R22, 0x29, PT ;  /* 0x000000291600780c */ /* 0x000fe20003f24270 */
[-C--:B0-----:R-:W-:Y:S01]  /*4480*/  FMUL R3, R42, R56.reuse ;  /* 0x000000382a037220 */ /* 0x081fe20000400000 */
[C---:B------:R-:W-:Y:S02]  /*4490*/  ISETP.GT.AND P5, PT, R0.reuse, RZ, P3 ;  /* 0x000000ff0000720c */ /* 0x040fe40001fa4270 */
[----:B------:R-:W-:Y:S02]  /*44a0*/  ISETP.GT.AND P4, PT, R0, RZ, P1 ;  /* 0x000000ff0000720c */ /* 0x000fe40000f84270 */
[----:B------:R0:W-:Y:S01]  /*44b0*/  @P0 STG.E desc[UR48][R6.64+0x80], R3 ;  /* 0x0000800306000986 */ /* 0x0001e2000c101930 */
[----:B-1----:R-:W-:Y:S01]  /*44c0*/  FMUL R9, R44, R56 ;  /* 0x000000382c097220 */ /* 0x002fe20000400000 */
[----:B------:R-:W-:Y:S02]  /*44d0*/  ISETP.GT.AND P3, PT, R0, 0x8, P3 ;  /* 0x000000080000780c */ /* 0x000fe40001f64270 */
[----:B------:R-:W-:Y:S01]  /*44e0*/  @P2 STG.E desc[UR48][R6.64+0x84], R43 ;  /* 0x0000842b06002986 */ /* 0x000fe2000c101930 */
[----:B------:R-:W-:-:S02]  /*44f0*/  ISETP.GT.AND P0, PT, R22, 0x30, PT ;  /* 0x000000301600780c */ /* 0x000fc40003f04270 */
[----:B------:R-:W-:Y:S02]  /*4500*/  ISETP.GT.AND P1, PT, R0, 0x8, P1 ;  /* 0x000000080000780c */ /* 0x000fe40000f24270 */
[----:B------:R-:W-:Y:S01]  /*4510*/  ISETP.GT.AND P2, PT, R22, 0x31, PT ;  /* 0x000000311600780c */ /* 0x000fe20003f44270 */
[----:B------:R1:W-:Y:S01]  /*4520*/  @P5 STG.E desc[UR48][R4.64+0xa0], R9 ;  /* 0x0000a00904005986 */ /* 0x0003e2000c101930 */
[----:B------:R-:W-:Y:S01]  /*4530*/  ISETP.GT.AND P5, PT, R0, RZ, P0 ;  /* 0x000000ff0000720c */ /* 0x000fe200007a4270 */
[-C--:B0-----:R-:W-:Y:S01]  /*4540*/  FMUL R3, R46, R56.reuse ;  /* 0x000000382e037220 */ /* 0x081fe20000400000 */
[C---:B------:R-:W-:Y:S01]  /*4550*/  ISETP.GT.AND P0, PT, R0.reuse, 0x8, P0 ;  /* 0x000000080000780c */ /* 0x040fe20000704270 */
[----:B------:R-:W-:Y:S01]  /*4560*/  @P4 STG.E desc[UR48][R4.64+0xa4], R45 ;  /* 0x0000a42d04004986 */ /* 0x000fe2000c101930 */
[C---:B------:R-:W-:Y:S02]  /*4570*/  ISETP.GT.AND P4, PT, R0.reuse, RZ, P2 ;  /* 0x000000ff0000720c */ /* 0x040fe40001784270 */
[----:B------:R-:W-:Y:S01]  /*4580*/  ISETP.GT.AND P2, PT, R0, 0x8, P2 ;  /* 0x000000080000780c */ /* 0x000fe20001744270 */
[----:B------:R0:W-:Y:S01]  /*4590*/  @P3 STG.E desc[UR48][R6.64+0xa0], R3 ;  /* 0x0000a00306003986 */ /* 0x0001e2000c101930 */
[----:B------:R-:W-:Y:S01]  /*45a0*/  ISETP.GT.AND P3, PT, R22, 0x39, PT ;  /* 0x000000391600780c */ /* 0x000fe20003f64270 */
[----:B-1----:R-:W-:-:S02]  /*45b0*/  FMUL R9, R48, R56 ;  /* 0x0000003830097220 */ /* 0x002fc40000400000 */
[----:B------:R-:W-:Y:S01]  /*45c0*/  @P1 STG.E desc[UR48][R6.64+0xa4], R47 ;  /* 0x0000a42f06001986 */ /* 0x000fe2000c101930 */
[----:B------:R-:W-:-:S03]  /*45d0*/  ISETP.GT.AND P1, PT, R22, 0x38, PT ;  /* 0x000000381600780c */ /* 0x000fc60003f24270 */
[----:B------:R1:W-:Y:S01]  /*45e0*/  @P5 STG.E desc[UR48][R4.64+0xc0], R9 ;  /* 0x0000c00904005986 */ /* 0x0003e2000c101930 */
[----:B------:R-:W-:Y:S01]  /*45f0*/  ISETP.GT.AND P5, PT, R0, RZ, P3 ;  /* 0x000000ff0000720c */ /* 0x000fe20001fa4270 */
[-C--:B0-----:R-:W-:Y:S02]  /*4600*/  FMUL R3, R50, R56.reuse ;  /* 0x0000003832037220 */ /* 0x081fe40000400000 */
[----:B------:R-:W-:Y:S01]  /*4610*/  @P4 STG.E desc[UR48][R4.64+0xc4], R49 ;  /* 0x0000c43104004986 */ /* 0x000fe2000c101930 */
[C---:B------:R-:W-:Y:S02]  /*4620*/  ISETP.GT.AND P4, PT, R0.reuse, RZ, P1 ;  /* 0x000000ff0000720c */ /* 0x040fe40000f84270 */
[C---:B------:R-:W-:Y:S01]  /*4630*/  ISETP.GT.AND P1, PT, R0.reuse, 0x8, P1 ;  /* 0x000000080000780c */ /* 0x040fe20000f24270 */
[----:B------:R-:W-:Y:S01]  /*4640*/  @P0 STG.E desc[UR48][R6.64+0xc0], R3 ;  /* 0x0000c00306000986 */ /* 0x000fe2000c101930 */
[----:B------:R-:W-:Y:S01]  /*4650*/  ISETP.GT.AND P3, PT, R0, 0x8, P3 ;  /* 0x000000080000780c */ /* 0x000fe20001f64270 */
[----:B-1----:R-:W-:-:S02]  /*4660*/  FMUL R9, R52, R56 ;  /* 0x0000003834097220 */ /* 0x002fc40000400000 */
[----:B------:R-:W-:Y:S06]  /*4670*/  @P2 STG.E desc[UR48][R6.64+0xc4], R51 ;  /* 0x0000c43306002986 */ /* 0x000fec000c101930 */
[----:B------:R-:W-:Y:S04]  /*4680*/  @P4 STG.E desc[UR48][R4.64+0xe0], R9 ;  /* 0x0000e00904004986 */ /* 0x000fe8000c101930 */
[----:B------:R0:W-:Y:S02]  /*4690*/  @P5 STG.E desc[UR48][R4.64+0xe4], R53 ;  /* 0x0000e43504005986 */ /* 0x0001e4000c101930 */
[----:B0-----:R-:W-:-:S02]  /*46a0*/  @P1 IMAD.MOV.U32 R4, RZ, RZ, R6 ;  /* 0x000000ffff041224 */ /* 0x001fc400078e0006 */
[----:B------:R-:W-:-:S05]  /*46b0*/  @P1 IMAD.MOV.U32 R5, RZ, RZ, R7 ;  /* 0x000000ffff051224 */ /* 0x000fca00078e0007 */
[----:B------:R0:W-:Y:S04]  /*46c0*/  @P1 STG.E desc[UR48][R4.64+0xe0], R11 ;  /* 0x0000e00b04001986 */ /* 0x0001e8000c101930 */
[----:B------:R0:W-:Y:S02]  /*46d0*/  @P3 STG.E desc[UR48][R6.64+0xe4], R55 ;  /* 0x0000e43706003986 */ /* 0x0001e4000c101930 */
.L_x_94:
[----:B------:R-:W-:Y:S05]  /*46e0*/  BSYNC B0 ;  /* 0x0000000000007941 */ /* 0x000fea0003800000 */
.L_x_32:
[----:B0-2---:R-:W2:Y:S01]  /*46f0*/  LDL.64 R4, [R1] ;  /* 0x0000000001047983 */ /* 0x005ea20000100a00 */
[----:B------:R-:W-:Y:S01]  /*4700*/  ULDC.64 UR4, c[0x0][0x650] ;  /* 0x0001940000047ab9 */ /* 0x000fe20000000a00 */
[----:B------:R-:W-:Y:S02]  /*4710*/  IMAD.U32 R0, RZ, RZ, UR45 ;  /* 0x0000002dff007e24 */ /* 0x000fe4000f8e00ff */
[----:B------:R-:W-:Y:S02]  /*4720*/  IMAD.MOV.U32 R22, RZ, RZ, -0x1 ;  /* 0xffffffffff167424 */ /* 0x000fe400078e00ff */
[----:B------:R0:W-:Y:S01]  /*4730*/  SYNCS.ARRIVE.TRANS64.A1T0 RZ, [R0+UR41], RZ ;  /* 0x000000ff00ff79a7 */ /* 0x0001e20008100029 */
[----:B------:R-:W-:Y:S02]  /*4740*/  IMAD.MOV.U32 R18, RZ, RZ, -0x1 ;  /* 0xffffffffff127424 */ /* 0x000fe400078e00ff */
[----:B------:R-:W-:Y:S01]  /*4750*/  IMAD.MOV.U32 R19, RZ, RZ, -0x1 ;  /* 0xffffffffff137424 */ /* 0x000fe200078e00ff */
[----:B0-----:R-:W-:-:S02]  /*4760*/  PRMT R0, RZ, 0x7610, R0 ;  /* 0x00007610ff007816 */ /* 0x001fc40000000000 */
[----:B--2---:R-:W-:-:S05]  /*4770*/  LEA R16, P0, R4, R16, 0x1 ;  /* 0x0000001004107211 */ /* 0x004fca00078008ff */
[----:B------:R-:W-:Y:S01]  /*4780*/  IMAD.X R17, R66, 0x1, R17, P0 ;  /* 0x0000000142117824 */ /* 0x000fe200000e0611 */
[----:B------:R-:W-:-:S04]  /*4790*/  ISETP.GE.U32.AND P0, PT, R16, UR4, PT ;  /* 0x0000000410007c0c */ /* 0x000fc8000bf06070 */
[----:B------:R-:W-:-:S13]  /*47a0*/  ISETP.GE.U32.AND.EX P0, PT, R17, UR5, PT, P0 ;  /* 0x0000000511007c0c */ /* 0x000fda000bf06100 */
[----:B------:R-:W-:Y:S05]  /*47b0*/  @P0 BRA `(.L_x_95) ;  /* 0x00000004004c0947 */ /* 0x000fea0003800000 */
[----:B---3--:R-:W0:Y:S01]  /*47c0*/  LDC.64 R10, c[0x0][0x628] ;  /* 0x00018a00ff0a7b82 */ /* 0x008e220000000a00 */
[----:B------:R-:W2:Y:S01]  /*47d0*/  S2R R12, SR_CTAID.X ;  /* 0x00000000000c7919 */ /* 0x000ea20000002500 */
[----:B-1--4-:R-:W-:Y:S02]  /*47e0*/  IMAD.MOV.U32 R8, RZ, RZ, R16 ;  /* 0x000000ffff087224 */ /* 0x012fe400078e0010 */
[----:B------:R-:W-:Y:S01]  /*47f0*/  IMAD.MOV.U32 R9, RZ, RZ, R17 ;  /* 0x000000ffff097224 */ /* 0x000fe200078e0011 */
[----:B------:R-:W1:Y:S03]  /*4800*/  S2R R18, SR_CTAID.Y ;  /* 0x0000000000127919 */ /* 0x000e660000002600 */
[----:B------:R-:W3:Y:S08]  /*4810*/  LDC R0, c[0x0][0x630] ;  /* 0x00018c00ff007b82 */ /* 0x000ef00000000800 */
[----:B------:R-:W4:Y:S01]  /*4820*/  LDC.64 R14, c[0x0][0x620] ;  /* 0x00018800ff0e7b82 */ /* 0x000f220000000a00 */
[----:B0-----:R-:W-:-:S04]  /*4830*/  ISETP.NE.U32.AND P0, PT, R10, RZ, PT ;  /* 0x000000ff0a00720c */ /* 0x001fc80003f05070 */
[----:B------:R-:W-:-:S13]  /*4840*/  ISETP.NE.AND.EX P0, PT, R11, RZ, PT, P0 ;  /* 0x000000ff0b00720c */ /* 0x000fda0003f05300 */
[----:B-1234-:R-:W-:Y:S05]  /*4850*/  @!P0 BRA `(.L_x_96) ;  /* 0x0000000000288947 */ /* 0x01efea0003800000 */
[----:B------:R-:W0:Y:S02]  /*4860*/  LDC R3, c[0x0][0x634] ;  /* 0x00018d00ff037b82 */ /* 0x000e240000000800 */
[----:B0-----:R-:W-:-:S05]  /*4870*/  IADD3 R3, P0, R16, R3, RZ ;  /* 0x0000000310037210 */ /* 0x001fca0007f1e0ff */
        /* <DEDUP_REMOVED lines=8> */
.L_x_96:
[-CC-:B------:R-:W-:Y:S01]  /*4900*/  SHF.R.U64 R19, R8, R0.reuse, R9.reuse ;  /* 0x0000000008137219 */ /* 0x180fe20000001209 */
[----:B------:R-:W0:Y:S01]  /*4910*/  LDC.64 R24, c[0x0][0x640] ;  /* 0x00019000ff187b82 */ /* 0x000e220000000a00 */
[----:B------:R-:W-:Y:S01]  /*4920*/  SHF.R.U32.HI R0, RZ, R0, R9 ;  /* 0x00000000ff007219 */ /* 0x000fe20000011609 */
[----:B------:R-:W-:Y:S01]  /*4930*/  ULDC UR4, c[0x0][0x150] ;  /* 0x0000540000047ab9 */ /* 0x000fe20000000800 */
[----:B------:R-:W-:Y:S02]  /*4940*/  IADD3 R3, P0, RZ, -R19, RZ ;  /* 0x80000013ff037210 */ /* 0x000fe40007f1e0ff */
[----:B------:R-:W-:-:S03]  /*4950*/  I2FP.F32.U32 R7, R12 ;  /* 0x0000000c00077245 */ /* 0x000fc60000201000 */
[----:B------:R-:W1:Y:S01]  /*4960*/  LDC R6, c[0x0][0x618] ;  /* 0x00018600ff067b82 */ /* 0x000e620000000800 */
[----:B------:R-:W-:Y:S02]  /*4970*/  IMAD.X R5, RZ, RZ, ~R0, P0 ;  /* 0x000000ffff057224 */ /* 0x000fe400000e0e00 */
[----:B------:R-:W-:Y:S01]  /*4980*/  FMUL R7, R7, UR4 ;  /* 0x0000000407077c20 */ /* 0x000fe20008400000 */
[----:B------:R-:W-:Y:S01]  /*4990*/  ULDC UR4, c[0x0][0x154] ;  /* 0x0000550000047ab9 */ /* 0x000fe20000000800 */
[-C--:B------:R-:W-:Y:S02]  /*49a0*/  IMAD R0, R5, R14.reuse, RZ ;  /* 0x0000000e05007224 */ /* 0x080fe400078e02ff */
[C---:B------:R-:W-:Y:S01]  /*49b0*/  IMAD.WIDE.U32 R4, R3.reuse, R14, R16 ;  /* 0x0000000e03047225 */ /* 0x040fe200078e0010 */
[----:B------:R-:W2:Y:S01]  /*49c0*/  LDC R8, c[0x0][0x608] ;  /* 0x00018200ff087b82 */ /* 0x000ea20000000800 */
[----:B------:R-:W3:Y:S02]  /*49d0*/  F2I.U32.TRUNC.NTZ R7, R7 ;  /* 0x0000000700077305 */ /* 0x000ee4000020f000 */
[----:B------:R-:W-:Y:S01]  /*49e0*/  IMAD R3, R3, R15, R0 ;  /* 0x0000000f03037224 */ /* 0x000fe200078e0200 */
[----:B------:R-:W-:-:S03]  /*49f0*/  I2FP.F32.U32 R0, R18 ;  /* 0x0000001200007245 */ /* 0x000fc60000201000 */
[----:B------:R-:W-:Y:S01]  /*4a00*/  IMAD.IADD R3, R5, 0x1, R3 ;  /* 0x0000000105037824 */ /* 0x000fe200078e0203 */
[----:B------:R-:W4:Y:S01]  /*4a10*/  LDC R11, c[0x0][0x658] ;  /* 0x00019600ff0b7b82 */ /* 0x000f220000000800 */
[----:B0-----:R-:W-:-:S04]  /*4a20*/  ISETP.NE.U32.AND P0, PT, R24, RZ, PT ;  /* 0x000000ff1800720c */ /* 0x001fc80003f05070 */
[----:B------:R-:W-:-:S03]  /*4a30*/  ISETP.NE.AND.EX P0, PT, R25, RZ, PT, P0 ;  /* 0x000000ff1900720c */ /* 0x000fc60003f05300 */
[----:B------:R-:W0:Y:S01]  /*4a40*/  LDC R9, c[0x0][0x144] ;  /* 0x00005100ff097b82 */ /* 0x000e220000000800 */
[-C--:B-1----:R-:W-:Y:S01]  /*4a50*/  SHF.R.U64 R10, R4, R6.reuse, R3 ;  /* 0x00000006040a7219 */ /* 0x082fe20000001203 */
[----:B---3--:R-:W-:Y:S01]  /*4a60*/  IMAD.MOV R7, RZ, RZ, -R7 ;  /* 0x000000ffff077224 */ /* 0x008fe200078e0a07 */
[----:B------:R-:W-:Y:S01]  /*4a70*/  SHF.R.U32.HI R3, RZ, R6, R3 ;  /* 0x00000006ff037219 */ /* 0x000fe20000011603 */
[----:B------:R-:W-:-:S04]  /*4a80*/  FMUL R6, R0, UR4 ;  /* 0x0000000400067c20 */ /* 0x000fc80008400000 */
[----:B------:R-:W1:Y:S01]  /*4a90*/  LDC R21, c[0x0][0x148] ;  /* 0x00005200ff157b82 */ /* 0x000e620000000800 */
[----:B------:R3:W0:Y:S01]  /*4aa0*/  F2I.U32.TRUNC.NTZ R14, R6 ;  /* 0x00000006000e7305 */ /* 0x000622000020f000 */
[-CC-:B--2---:R-:W-:Y:S02]  /*4ab0*/  SHF.R.U64 R13, R10, R8.reuse, R3.reuse ;  /* 0x000000080a0d7219 */ /* 0x184fe40000001203 */
[----:B------:R-:W-:-:S04]  /*4ac0*/  SHF.R.U32.HI R0, RZ, R8, R3 ;  /* 0x00000008ff007219 */ /* 0x000fc80000011603 */
[----:B------:R-:W2:Y:S01]  /*4ad0*/  LDC R20, c[0x0][0x648] ;  /* 0x00019200ff147b82 */ /* 0x000ea20000000800 */
[-CC-:B----4-:R-:W-:Y:S02]  /*4ae0*/  SHF.R.U64 R15, R13, R11.reuse, R0.reuse ;  /* 0x0000000b0d0f7219 */ /* 0x190fe40000001200 */
[----:B------:R-:W-:-:S03]  /*4af0*/  SHF.R.U32.HI R5, RZ, R11, R0 ;  /* 0x0000000bff057219 */ /* 0x000fc60000011600 */
[----:B------:R-:W-:Y:S02]  /*4b00*/  IMAD.MOV.U32 R4, RZ, RZ, R15 ;  /* 0x000000ffff047224 */ /* 0x000fe400078e000f */
[----:B------:R-:W4:Y:S01]  /*4b10*/  LDC R26, c[0x0][0x638] ;  /* 0x00018e00ff1a7b82 */ /* 0x000f220000000800 */
[----:B0-----:R-:W-:-:S07]  /*4b20*/  IMAD R22, R9, R7, R12 ;  /* 0x0000000709167224 */ /* 0x001fce00078e020c */
[----:B------:R-:W0:Y:S08]  /*4b30*/  LDC R27, c[0x0][0x610] ;  /* 0x00018400ff1b7b82 */ /* 0x000e300000000800 */
[----:B------:R-:W0:Y:S01]  /*4b40*/  LDC R28, c[0x0][0x600] ;  /* 0x00018000ff1c7b82 */ /* 0x000e220000000800 */
[----:B-123--:R-:W-:Y:S05]  /*4b50*/  @!P0 BRA `(.L_x_97) ;  /* 0x0000000000288947 */ /* 0x00efea0003800000 */
[----:B------:R-:W1:Y:S02]  /*4b60*/  LDC R0, c[0x0][0x64c] ;  /* 0x00019300ff007b82 */ /* 0x000e640000000800 */
[----:B-1----:R-:W-:-:S05]  /*4b70*/  IADD3 R3, P0, R15, R0, RZ ;  /* 0x000000000f037210 */ /* 0x002fca0007f1e0ff */
        /* <DEDUP_REMOVED lines=8> */
.L_x_97:
[----:B------:R-:W-:Y:S01]  /*4c00*/  ISETP.NE.AND P0, PT, R2, 0x1, PT ;  /* 0x000000010200780c */ /* 0x000fe20003f05270 */
[----:B------:R-:W-:Y:S01]  /*4c10*/  IMAD.MOV R14, RZ, RZ, -R14 ;  /* 0x000000ffff0e7224 */ /* 0x000fe200078e0a0e */
[----:B------:R-:W-:Y:S02]  /*4c20*/  SHF.R.U64 R0, R4, R20, R5 ;  /* 0x0000001404007219 */ /* 0x000fe40000001205 */
[----:B------:R-:W-:Y:S02]  /*4c30*/  LOP3.LUT R3, R13, R68, RZ, 0xc0, !PT ;  /* 0x000000440d037212 */ /* 0x000fe400078ec0ff */
[----:B------:R-:W-:Y:S01]  /*4c40*/  LOP3.LUT R5, R10, R67, RZ, 0xc0, !PT ;  /* 0x000000430a057212 */ /* 0x000fe200078ec0ff */
[----:B------:R-:W-:Y:S02]  /*4c50*/  IMAD.MOV R4, RZ, RZ, -R0 ;  /* 0x000000ffff047224 */ /* 0x000fe400078e0a00 */
[----:B------:R-:W-:Y:S02]  /*4c60*/  IMAD R3, R64, R0, R3 ;  /* 0x0000000040037224 */ /* 0x000fe400078e0203 */
[----:B----4-:R-:W-:-:S02]  /*4c70*/  IMAD R0, R4, R26, R15 ;  /* 0x0000001a04007224 */ /* 0x010fc400078e020f */
[----:B------:R-:W-:Y:S02]  /*4c80*/  @P0 IMAD R22, R21, R14, R18 ;  /* 0x0000000e15160224 */ /* 0x000fe400078e0212 */
[----:B------:R-:W-:Y:S02]  /*4c90*/  IMAD.MOV.U32 R4, RZ, RZ, 0x1 ;  /* 0x00000001ff047424 */ /* 0x000fe400078e00ff */
[----:B0-----:R-:W-:Y:S02]  /*4ca0*/  IMAD R22, R3, R27, R22 ;  /* 0x0000001b03167224 */ /* 0x001fe400078e0216 */
[----:B------:R-:W-:Y:S01]  /*4cb0*/  IMAD R3, R0, R28, R5 ;  /* 0x0000001c00037224 */ /* 0x000fe200078e0205 */
[----:B------:R-:W-:-:S04]  /*4cc0*/  PRMT R0, R4, 0x7610, R0 ;  /* 0x0000761004007816 */ /* 0x000fc80000000000 */
[----:B------:R-:W-:Y:S02]  /*4cd0*/  SEL R18, R3, R22, !P0 ;  /* 0x0000001603127207 */ /* 0x000fe40004000000 */
[----:B------:R-:W-:-:S07]  /*4ce0*/  SEL R22, R22, R3, !P0 ;  /* 0x0000000316167207 */ /* 0x000fce0004000000 */
.L_x_95:
[----:B------:R-:W-:Y:S01]  /*4cf0*/  LOP3.LUT P0, RZ, R0, 0xff, RZ, 0xc0, !PT ;  /* 0x000000ff00ff7812 */ /* 0x000fe2000780c0ff */
[----:B------:R-:W-:Y:S01]  /*4d00*/  UIMAD.WIDE.U32 UR4, UR36, -0x55555555, URZ ;  /* 0xaaaaaaab240478a5 */ /* 0x000fe2000f8e003f */
[----:B------:R-:W-:-:S03]  /*4d10*/  LOP3.LUT R75, R75, 0x1, RZ, 0x3c, !PT ;  /* 0x000000014b4b7812 */ /* 0x000fc600078e3cff */
[----:B------:R-:W-:-:S04]  /*4d20*/  USHF.R.U32.HI UR4, URZ, 0x1, UR5 ;  /* 0x000000013f047899 */ /* 0x000fc80008011605 */
[----:B------:R-:W-:-:S04]  /*4d30*/  UIMAD UR36, UR4, -0x3, UR36 ;  /* 0xfffffffd042478a4 */ /* 0x000fc8000f8e0224 */
[----:B------:R-:W-:Y:S08]  /*4d40*/  @P0 BRA `(.L_x_98) ;  /* 0xffffffc8000c0947 */ /* 0x000ff0000383ffff */
[----:B------:R-:W-:Y:S05]  /*4d50*/  EXIT ;  /* 0x000000000000794d */ /* 0x000fea0003800000 */
.L_x_13:
[----:B------:R-:W-:-:S08]  /*4d60*/  ISETP.NE.AND P0, PT, R14, RZ, PT ;  /* 0x000000ff0e00720c */ /* 0x000fd00003f05270 */
[----:B0-----:R-:W0:-:S00]  /*4d70*/  USETMAXREG.DEALLOC.CTAPOOL 0x28 ;  /* 0x00000028000079c8 */ /* 0x001e0000080e0500 */
[----:B------:R-:W-:Y:S05]  /*4d80*/  @P0 EXIT ;  /* 0x000000000000094d */ /* 0x000fea0003800000 */
[----:B0-----:R-:W-:Y:S01]  /*4d90*/  LOP3.LUT P0, RZ, R3, 0xff, RZ, 0xc0, !PT ;  /* 0x000000ff03ff7812 */ /* 0x001fe2000780c0ff */
[----:B------:R-:W-:Y:S02]  /*4da0*/  IMAD.MOV.U32 R3, RZ, RZ, 0x1 ;  /* 0x00000001ff037424 */ /* 0x000fe400078e00ff */
[----:B------:R-:W-:-:S10]  /*4db0*/  IMAD.MOV.U32 R8, RZ, RZ, RZ ;  /* 0x000000ffff087224 */ /* 0x000fd400078e00ff */
[----:B------:R-:W-:Y:S05]  /*4dc0*/  @!P0 BRA `(.L_x_99) ;  /* 0x0000000c008c8947 */ /* 0x000fea0003800000 */
[----:B------:R-:W-:Y:S01]  /*4dd0*/  LOP3.LUT P0, RZ, R4, 0x1f, RZ, 0xc0, !PT ;  /* 0x0000001f04ff7812 */ /* 0x000fe2000780c0ff */
[----:B------:R-:W-:Y:S01]  /*4de0*/  ULDC UR21, c[0x0][0x658] ;  /* 0x0001960000157ab9 */ /* 0x000fe20000000800 */
[----:B------:R-:W-:Y:S01]  /*4df0*/  UMOV UR4, 0xffffffff ;  /* 0xffffffff00047882 */ /* 0x000fe20000000000 */
[----:B------:R-:W-:Y:S01]  /*4e00*/  BSSY B0, `(.L_x_99) ;  /* 0x00000df000007945 */ /* 0x000fe20003800000 */
[----:B------:R-:W-:Y:S01]  /*4e10*/  USHF.L.U32 UR4, UR4, UR21, URZ ;  /* 0x0000001504047299 */ /* 0x000fe2000800063f */
[C---:B------:R-:W-:Y:S01]  /*4e20*/  ISETP.NE.AND P2, PT, R5.reuse, RZ, PT ;  /* 0x000000ff0500720c */ /* 0x040fe20003f45270 */
[----:B------:R-:W-:Y:S01]  /*4e30*/  IMAD.MOV.U32 R10, RZ, RZ, 0x1 ;  /* 0x00000001ff0a7424 */ /* 0x000fe200078e00ff */
[----:B------:R-:W-:Y:S01]  /*4e40*/  ISETP.NE.OR P0, PT, R5, RZ, !P0 ;  /* 0x000000ff0500720c */ /* 0x000fe20004705670 */
[----:B------:R-:W-:Y:S01]  /*4e50*/  IMAD.MOV.U32 R3, RZ, RZ, 0x1 ;  /* 0x00000001ff037424 */ /* 0x000fe200078e00ff */
[----:B------:R-:W-:Y:S01]  /*4e60*/  LOP3.LUT R9, R23, 0x2, RZ, 0xfc, !PT ;  /* 0x0000000217097812 */ /* 0x000fe200078efcff */
[----:B------:R-:W-:Y:S01]  /*4e70*/  IMAD.MOV.U32 R8, RZ, RZ, RZ ;  /* 0x000000ffff087224 */ /* 0x000fe200078e00ff */
[----:B------:R-:W-:Y:S01]  /*4e80*/  ULDC UR13, c[0x0][0x600] ;  /* 0x00018000000d7ab9 */ /* 0x000fe20000000800 */
[----:B------:R-:W-:Y:S01]  /*4e90*/  UMOV UR5, 0x1 ;  /* 0x0000000100057882 */ /* 0x000fe20000000000 */
[----:B------:R-:W-:-:S02]  /*4ea0*/  UIADD3 UR23, UR37, 0x1, URZ ;  /* 0x0000000125177890 */ /* 0x000fc4000fffe03f */
[----:B------:R-:W-:Y:S02]  /*4eb0*/  UIADD3 UR13, UR13, -0x1, URZ ;  /* 0xffffffff0d0d7890 */ /* 0x000fe4000fffe03f */
[----:B------:R-:W-:Y:S02]  /*4ec0*/  USHF.L.U32 UR21, UR5, UR21, URZ ;  /* 0x0000001505157299 */ /* 0x000fe4000800063f */
[----:B------:R-:W-:Y:S01]  /*4ed0*/  ULOP3.LUT UR22, URZ, UR4, URZ, 0x33, !UPT ;  /* 0x000000043f167292 */ /* 0x000fe2000f8e333f */
[----:B------:R-:W-:-:S11]  /*4ee0*/  ULDC.64 UR14, c[0x0][0x198] ;  /* 0x00006600000e7ab9 */ /* 0x000fd60000000a00 */
.L_x_111:
[----:B------:R-:W-:-:S03]  /*4ef0*/  UMOV UR4, 0xffffffff ;  /* 0xffffffff00047882 */ /* 0x000fc60000000000 */
[----:B------:R-:W-:Y:S05]  /*4f00*/  BRA.DIV UR4, `(.L_x_100) ;  /* 0x0000001204347947 */ /* 0x000fea000b800000 */
[----:B------:R-:W-:-:S13]  /*4f10*/  ELECT P6, URZ, PT ;  /* 0x00000000003f782f */ /* 0x000fda00038c0000 */
.L_x_123:
[----:B------:R-:W0:Y:S01]  /*4f20*/  LDC R4, c[0x0][0x28c] ;  /* 0x0000a300ff047b82 */ /* 0x000e220000000800 */
[----:B------:R-:W-:Y:S01]  /*4f30*/  BSSY B1, `(.L_x_101) ;  /* 0x0000057000017945 */ /* 0x000fe20003800000 */
[----:B0-----:R-:W-:-:S13]  /*4f40*/  ISETP.LT.OR P6, PT, R4, 0x1, !P6 ;  /* 0x000000010400780c */ /* 0x001fda00077c1670 */
[----:B------:R-:W-:Y:S05]  /*4f50*/  @P6 BRA `(.L_x_102) ;  /* 0x0000000400506947 */ /* 0x000fea0003800000 */
[----:B------:R-:W-:Y:S02]  /*4f60*/  IMAD.SHL.U32 R22, R22, 0x40, RZ ;  /* 0x0000004016167824 */ /* 0x000fe400078e00ff */
[----:B------:R-:W-:Y:S02]  /*4f70*/  IMAD.SHL.U32 R18, R18, 0x40, RZ ;  /* 0x0000004012127824 */ /* 0x000fe400078e00ff */
[----:B------:R-:W-:Y:S02]  /*4f80*/  IMAD.MOV.U32 R13, RZ, RZ, RZ ;  /* 0x000000ffff0d7224 */ /* 0x000fe400078e00ff */
[----:B------:R-:W-:Y:S02]  /*4f90*/  IMAD.U32 R14, RZ, RZ, UR23 ;  /* 0x00000017ff0e7e24 */ /* 0x000fe4000f8e00ff */
[----:B------:R-:W-:Y:S02]  /*4fa0*/  IMAD.MOV.U32 R4, RZ, RZ, R3 ;  /* 0x000000ffff047224 */ /* 0x000fe400078e0003 */
[----:B------:R-:W-:-:S07]  /*4fb0*/  IMAD.MOV.U32 R5, RZ, RZ, R8 ;  /* 0x000000ffff057224 */ /* 0x000fce00078e0008 */
.L_x_106:
[----:B------:R-:W0:Y:S01]  /*4fc0*/  S2R R7, SR_CgaCtaId ;  /* 0x0000000000077919 */ /* 0x000e220000008800 */
[----:B------:R-:W-:-:S04]  /*4fd0*/  MOV R6, 0x400 ;  /* 0x0000040000067802 */ /* 0x000fc80000000f00 */
[----:B0-----:R-:W-:Y:S02]  /*4fe0*/  LEA R12, R7, R6, 0x18 ;  /* 0x00000006070c7211 */ /* 0x001fe400078ec0ff */
[----:B------:R-:W-:Y:S01]  /*4ff0*/  SHF.L.U32 R6, R4, 0x1f, RZ ;  /* 0x0000001f04067819 */ /* 0x000fe200000006ff */
[----:B------:R-:W0:Y:S02]  /*5000*/  @!P2 LDC R7, c[0x0][0x500] ;  /* 0x00014000ff07ab82 */ /* 0x000e240000000800 */
[----:B------:R-:W-:-:S04]  /*5010*/  IMAD R11, R5, 0x8, R12 ;  /* 0x00000008050b7824 */ /* 0x000fc800078e020c */
[----:B------:R-:W1:Y:S02]  /*5020*/  SYNCS.PHASECHK.TRANS64.TRYWAIT P1, [R11+URZ+0x18], R6 ;  /* 0x000018060b0075a7 */ /* 0x000e64000802017f */
[----:B-1----:R-:W-:Y:S05]  /*5030*/  @!P1 BRA `(.L_x_103) ;  /* 0x0000001000089947 */ /* 0x002fea0003800000 */
.L_x_124:
[----:B-1----:R-:W-:Y:S01]  /*5040*/  PRMT R6, R9, 0x9910, RZ ;  /* 0x0000991009067816 */ /* 0x002fe200000000ff */
[----:B0-----:R0:W-:Y:S03]  /*5050*/  @!P2 SYNCS.ARRIVE.TRANS64 RZ, [R11+URZ], R7 ;  /* 0x000000070bffa9a7 */ /* 0x0011e6000800003f */
[----:B------:R-:W-:-:S13]  /*5060*/  ISETP.NE.AND P1, PT, R6, 0x2, PT ;  /* 0x000000020600780c */ /* 0x000fda0003f25270 */
[----:B0-----:R-:W-:Y:S05]  /*5070*/  @P1 BRA `(.L_x_104) ;  /* 0x0000000000041947 */ /* 0x001fea0003800000 */
[----:B------:R-:W-:Y:S01]  /*5080*/  BPT.TRAP 0x1 ;  /* 0x000000040000795c */ /* 0x000fe20000300000 */
.L_x_104:
[----:B------:R-:W-:Y:S05]  /*5090*/  @P0 BRA `(.L_x_105) ;  /* 0x0000000000040947 */ /* 0x000fea0003800000 */
[----:B------:R-:W-:Y:S01]  /*50a0*/  BPT.TRAP 0x1 ;  /* 0x000000040000795c */ /* 0x000fe20000300000 */
.L_x_105:
[----:B------:R-:W-:Y:S01]  /*50b0*/  IMAD R12, R5, 0x8000, R12 ;  /* 0x00008000050c7824 */ /* 0x000fe200078e020c */
[----:B------:R-:W-:Y:S01]  /*50c0*/  R2UR UR10, R13 ;  /* 0x000000000d0a72ca */ /* 0x000fe200000e0000 */
[----:B------:R-:W-:Y:S01]  /*50d0*/  UIADD3 UR30, UP0, UR14, 0xf0, URZ ;  /* 0x000000f00e1e7890 */ /* 0x000fe2000ff1e03f */
[----:B------:R-:W-:Y:S01]  /*50e0*/  R2UR UR9, R11 ;  /* 0x000000000b0972ca */ /* 0x000fe200000e0000 */
[----:B------:R-:W-:Y:S01]  /*50f0*/  VIADD R14, R14, 0xffffffff ;  /* 0xffffffff0e0e7836 */ /* 0x000fe20000000000 */
[----:B------:R-:W-:Y:S01]  /*5100*/  R2UR UR18, R12 ;  /* 0x000000000c1272ca */ /* 0x000fe200000e0000 */
[----:B------:R-:W-:Y:S01]  /*5110*/  UIADD3.X UR31, URZ, UR15, URZ, UP0, !UPT ;  /* 0x0000000f3f1f7290 */ /* 0x000fe200087fe43f */
[----:B------:R-:W-:Y:S01]  /*5120*/  R2UR UR11, R22 ;  /* 0x00000000160b72ca */ /* 0x000fe200000e0000 */
[----:B------:R-:W-:Y:S01]  /*5130*/  UIADD3 UR4, UP1, UR14, 0x1f0, URZ ;  /* 0x000001f00e047890 */ /* 0x000fe2000ff3e03f */
[----:B------:R-:W-:Y:S01]  /*5140*/  R2UR UR12, R19 ;  /* 0x00000000130c72ca */ /* 0x000fe200000e0000 */
[----:B------:R-:W-:Y:S01]  /*5150*/  UMOV UR6, 0x0 ;  /* 0x0000000000067882 */ /* 0x000fe20000000000 */
[----:B------:R-:W-:Y:S01]  /*5160*/  R2UR UR35, R18 ;  /* 0x00000000122372ca */ /* 0x000fe200000e0000 */
[----:B------:R-:W-:Y:S01]  /*5170*/  UMOV UR7, 0x10000000 ;  /* 0x1000000000077882 */ /* 0x000fe20000000000 */
[----:B------:R-:W-:Y:S01]  /*5180*/  UIADD3.X UR5, URZ, UR15, URZ, UP1, !UPT ;  /* 0x0000000f3f057290 */ /* 0x000fe20008ffe43f */
[----:B------:R-:W-:Y:S01]  /*5190*/  ISETP.GT.AND P3, PT, R14, 0x1, PT ;  /* 0x000000010e00780c */ /* 0x000fe20003f64270 */
[----:B------:R-:W-:Y:S01]  /*51a0*/  UIADD3 UR58, UR10, 0x20, URZ ;  /* 0x000000200a3a7890 */ /* 0x000fe2000fffe03f */
[----:B------:R-:W-:Y:S01]  /*51b0*/  VIADD R5, R5, 0x1 ;  /* 0x0000000105057836 */ /* 0x000fe20000000000 */
[----:B------:R-:W-:Y:S01]  /*51c0*/  UIADD3 UR50, UR10, 0x40, URZ ;  /* 0x000000400a327890 */ /* 0x000fe2000fffe03f */
[----:B------:R-:W-:Y:S01]  /*51d0*/  VIADD R13, R13, 0x80 ;  /* 0x000000800d0d7836 */ /* 0x000fe20000000000 */
[----:B------:R-:W-:-:S02]  /*51e0*/  UIADD3 UR8, UR18, 0x100, URZ ;  /* 0x0000010012087890 */ /* 0x000fc4000fffe03f */
[----:B------:R-:W-:Y:S01]  /*51f0*/  UIADD3 UR56, UR18, 0x2100, URZ ;  /* 0x0000210012387890 */ /* 0x000fe2000fffe03f */
[C---:B------:R-:W-:Y:S01]  /*5200*/  ISETP.NE.AND P1, PT, R5.reuse, 0x3, PT ;  /* 0x000000030500780c */ /* 0x040fe20003f25270 */
[----:B------:R-:W-:Y:S02]  /*5210*/  UIADD3 UR48, UR18, 0x4100, URZ ;  /* 0x0000410012307890 */ /* 0x000fe4000fffe03f */
[----:B------:R-:W-:Y:S01]  /*5220*/  UIADD3 UR42, UR10, 0x60, URZ ;  /* 0x000000600a2a7890 */ /* 0x000fe2000fffe03f */
[----:B------:R-:W-:Y:S01]  /*5230*/  SEL R7, RZ, 0x1, P1 ;  /* 0x00000001ff077807 */ /* 0x000fe20000800000 */
[----:B------:R-:W-:Y:S01]  /*5240*/  UIADD3 UR40, UR18, 0x6100, URZ ;  /* 0x0000610012287890 */ /* 0x000fe2000fffe03f */
[----:B------:R0:W-:Y:S01]  /*5250*/  UTMALDG.3D [UR8], [UR30], desc[UR6] ;  /* 0x000006081e0075b4 */ /* 0x0001e20008011000 */
[----:B------:R-:W-:Y:S01]  /*5260*/  UIADD3 UR32, UR18, 0x18100, URZ ;  /* 0x0001810012207890 */ /* 0x000fe2000fffe03f */
[----:B------:R-:W-:Y:S01]  /*5270*/  LOP3.LUT R4, R4, R7, RZ, 0x3c, !PT ;  /* 0x0000000704047212 */ /* 0x000fe200078e3cff */
[----:B------:R-:W-:Y:S01]  /*5280*/  UIADD3 UR24, UR18, 0x1a100, URZ ;  /* 0x0001a10012187890 */ /* 0x000fe2000fffe03f */
[----:B------:R-:W-:Y:S01]  /*5290*/  SEL R5, R5, RZ, P1 ;  /* 0x000000ff05057207 */ /* 0x000fe20000800000 */
[----:B------:R-:W-:Y:S01]  /*52a0*/  UIADD3 UR16, UR18, 0x1c100, URZ ;  /* 0x0001c10012107890 */ /* 0x000fe2000fffe03f */
[----:B------:R-:W-:Y:S01]  /*52b0*/  UMOV UR57, UR9 ;  /* 0x0000000900397c82 */ /* 0x000fe20008000000 */
        /* <DEDUP_REMOVED lines=8> */
[----:B------:R1:W-:Y:S01]  /*5340*/  UTMALDG.3D [UR56], [UR30], desc[UR6] ;  /* 0x000006381e0075b4 */ /* 0x0003e20008011000 */
[----:B------:R-:W-:Y:S01]  /*5350*/  UMOV UR33, UR9 ;  /* 0x0000000900217c82 */ /* 0x000fe20008000000 */
[----:B------:R-:W-:Y:S01]  /*5360*/  UMOV UR34, UR10 ;  /* 0x0000000a00227c82 */ /* 0x000fe20008000000 */
[----:B------:R-:W-:Y:S01]  /*5370*/  UMOV UR36, UR12 ;  /* 0x0000000c00247c82 */ /* 0x000fe20008000000 */
[----:B------:R-:W-:Y:S01]  /*5380*/  UMOV UR25, UR9 ;  /* 0x0000000900197c82 */ /* 0x000fe20008000000 */
[----:B------:R-:W-:Y:S01]  /*5390*/  UMOV UR27, UR35 ;  /* 0x00000023001b7c82 */ /* 0x000fe20008000000 */
[----:B------:R-:W-:Y:S01]  /*53a0*/  UMOV UR28, UR12 ;  /* 0x0000000c001c7c82 */ /* 0x000fe20008000000 */
[----:B------:R-:W-:Y:S01]  /*53b0*/  UMOV UR26, UR58 ;  /* 0x0000003a001a7c82 */ /* 0x000fe20008000000 */
[----:B0-----:R-:W-:Y:S01]  /*53c0*/  UIADD3 UR8, UR18, 0x1e100, URZ ;  /* 0x0001e10012087890 */ /* 0x001fe2000fffe03f */
[----:B------:R1:W-:Y:S01]  /*53d0*/  UTMALDG.3D [UR48], [UR30], desc[UR6] ;  /* 0x000006301e0075b4 */ /* 0x0003e20008011000 */
[----:B------:R-:W-:Y:S01]  /*53e0*/  UMOV UR17, UR9 ;  /* 0x0000000900117c82 */ /* 0x000fe20008000000 */
[----:B------:R-:W-:Y:S01]  /*53f0*/  UMOV UR19, UR35 ;  /* 0x0000002300137c82 */ /* 0x000fe20008000000 */
[----:B------:R-:W-:Y:S01]  /*5400*/  UMOV UR20, UR12 ;  /* 0x0000000c00147c82 */ /* 0x000fe20008000000 */
[----:B------:R-:W-:Y:S01]  /*5410*/  UMOV UR18, UR50 ;  /* 0x0000003200127c82 */ /* 0x000fe20008000000 */
[----:B------:R-:W-:Y:S01]  /*5420*/  UMOV UR11, UR35 ;  /* 0x00000023000b7c82 */ /* 0x000fe20008000000 */
[----:B------:R-:W-:Y:S01]  /*5430*/  UMOV UR10, UR42 ;  /* 0x0000002a000a7c82 */ /* 0x000fe20008000000 */
[----:B------:R1:W-:Y:S01]  /*5440*/  UTMALDG.3D [UR40], [UR30], desc[UR6] ;  /* 0x000006281e0075b4 */ /* 0x0003e20008011000 */
[----:B------:R1:W-:Y:S01]  /*5450*/  UTMALDG.3D [UR32], [UR4], desc[UR6] ;  /* 0x00000620040075b4 */ /* 0x0003e20008011000 */
[----:B------:R1:W-:Y:S01]  /*5460*/  UTMALDG.3D [UR24], [UR4], desc[UR6] ;  /* 0x00000618040075b4 */ /* 0x0003e20008011000 */
[----:B------:R1:W-:Y:S01]  /*5470*/  UTMALDG.3D [UR16], [UR4], desc[UR6] ;  /* 0x00000610040075b4 */ /* 0x0003e20008011000 */
[----:B------:R1:W-:Y:S02]  /*5480*/  UTMALDG.3D [UR8], [UR4], desc[UR6] ;  /* 0x00000608040075b4 */ /* 0x0003e40008011000 */
[----:B-1----:R-:W-:Y:S05]  /*5490*/  @P3 BRA `(.L_x_106) ;  /* 0xfffffff800c83947 */ /* 0x002fea000383ffff */
.L_x_102:
[----:B------:R-:W-:Y:S05]  /*54a0*/  BSYNC B1 ;  /* 0x0000000000017941 */ /* 0x000fea0003800000 */
.L_x_101:
[----:B------:R-:W2:Y:S01]  /*54b0*/  LDL.64 R20, [R1] ;  /* 0x0000000001147983 */ /* 0x000ea20000100a00 */
[----:B------:R-:W-:Y:S01]  /*54c0*/  LOP3.LUT P4, RZ, R10, 0xff, RZ, 0xc0, !PT ;  /* 0x000000ff0aff7812 */ /* 0x000fe2000788c0ff */
[----:B------:R-:W-:Y:S01]  /*54d0*/  VIADD R7, R8, UR37 ;  /* 0x0000002508077c36 */ /* 0x000fe20008000000 */
[----:B------:R-:W-:Y:S01]  /*54e0*/  ULDC.64 UR4, c[0x0][0x650] ;  /* 0x0001940000047ab9 */ /* 0x000fe20000000a00 */
[----:B------:R-:W-:Y:S01]  /*54f0*/  IMAD.U32 R8, RZ, RZ, UR37 ;  /* 0x00000025ff087e24 */ /* 0x000fe2000f8e00ff */
[----:B------:R-:W-:Y:S01]  /*5500*/  UISETP.GE.U32.AND UP0, UPT, UR37, 0x3, UPT ;  /* 0x000000032500788c */ /* 0x000fe2000bf06070 */
[----:B------:R-:W-:Y:S01]  /*5510*/  BSSY B1, `(.L_x_107) ;  /* 0x000006b000017945 */ /* 0x000fe20003800000 */
[----:B------:R-:W-:Y:S01]  /*5520*/  ISETP.GT.U32.AND P1, PT, R7, 0x2, PT ;  /* 0x000000020700780c */ /* 0x000fe20003f24070 */
[----:B------:R-:W-:Y:S01]  /*5530*/  IMAD.MOV.U32 R22, RZ, RZ, -0x1 ;  /* 0xffffffffff167424 */ /* 0x000fe200078e00ff */
[----:B------:R-:W-:Y:S01]  /*5540*/  PRMT R10, RZ, 0x7610, R10 ;  /* 0x00007610ff0a7816 */ /* 0x000fe2000000000a */
[----:B------:R-:W-:Y:S01]  /*5550*/  IMAD.MOV.U32 R18, RZ, RZ, -0x1 ;  /* 0xffffffffff127424 */ /* 0x000fe200078e00ff */
[----:B------:R-:W-:Y:S01]  /*5560*/  ISETP.LT.U32.AND P1, PT, R8, 0x3, P1 ;  /* 0x000000030800780c */ /* 0x000fe20000f21070 */
[----:B------:R-:W-:Y:S01]  /*5570*/  IMAD.MOV.U32 R19, RZ, RZ, -0x1 ;  /* 0xffffffffff137424 */ /* 0x000fe200078e00ff */
[----:B------:R-:W-:Y:S01]  /*5580*/  PLOP3.LUT P3, PT, PT, PT, UP0, 0x80, 0x0 ;  /* 0x000000000000781c */ /* 0x000fe20003f6f008 */
[----:B------:R-:W0:Y:S01]  /*5590*/  @P4 S2R R5, SR_CgaCtaId ;  /* 0x0000000000054919 */ /* 0x000e220000008800 */
[----:B------:R-:W-:-:S04]  /*55a0*/  @P4 MOV R4, 0x400 ;  /* 0x0000040000044802 */ /* 0x000fc80000000f00 */
[----:B0-----:R-:W-:Y:S01]  /*55b0*/  @P4 LEA R6, R5, R4, 0x18 ;  /* 0x0000000405064211 */ /* 0x001fe200078ec0ff */
[----:B------:R-:W-:Y:S01]  /*55c0*/  IMAD.WIDE.U32 R4, R7, -0x55555555, RZ ;  /* 0xaaaaaaab07047825 */ /* 0x000fe200078e00ff */
[----:B------:R-:W-:Y:S02]  /*55d0*/  SEL R4, RZ, 0x1, !P1 ;  /* 0x00000001ff047807 */ /* 0x000fe40004800000 */
[----:B------:R0:W-:Y:S02]  /*55e0*/  @P4 SYNCS.ARRIVE.TRANS64.A1T0 RZ, [R6+URZ+0x68], RZ ;  /* 0x000068ff06ff49a7 */ /* 0x0001e4000810003f */
[----:B------:R-:W-:Y:S02]  /*55f0*/  LOP3.LUT R3, R3, R4, RZ, 0x3c, !PT ;  /* 0x0000000403037212 */ /* 0x000fe400078e3cff */
[----:B------:R-:W-:Y:S02]  /*5600*/  PRMT R4, RZ, 0x7610, R4 ;  /* 0x00007610ff047816 */ /* 0x000fe40000000004 */
[----:B0-----:R-:W-:-:S04]  /*5610*/  SHF.R.U32.HI R6, RZ, 0x1, R5 ;  /* 0x00000001ff067819 */ /* 0x001fc80000011605 */
[----:B------:R-:W-:Y:S01]  /*5620*/  @P3 LOP3.LUT R3, R3, 0x1, R6, 0x78, !PT ;  /* 0x0000000103033812 */ /* 0x000fe200078e7806 */
[----:B------:R-:W-:Y:S01]  /*5630*/  IMAD R8, R6, -0x3, R7 ;  /* 0xfffffffd06087824 */ /* 0x000fe200078e0207 */
[----:B--2---:R-:W-:-:S04]  /*5640*/  IADD3 R16, P4, R16, R20, RZ ;  /* 0x0000001410107210 */ /* 0x004fc80007f9e0ff */
[----:B------:R-:W-:Y:S01]  /*5650*/  ISETP.GE.U32.AND P1, PT, R16, UR4, PT ;  /* 0x0000000410007c0c */ /* 0x000fe2000bf26070 */
[----:B------:R-:W-:-:S05]  /*5660*/  IMAD.X R17, R17, 0x1, R0, P4 ;  /* 0x0000000111117824 */ /* 0x000fca00020e0600 */
[----:B------:R-:W-:-:S13]  /*5670*/  ISETP.GE.U32.AND.EX P1, PT, R17, UR5, PT, P1 ;  /* 0x0000000511007c0c */ /* 0x000fda000bf26110 */
[----:B------:R-:W-:Y:S05]  /*5680*/  @P1 BRA `(.L_x_108) ;  /* 0x00000004004c1947 */ /* 0x000fea0003800000 */
[----:B------:R-:W0:Y:S01]  /*5690*/  S2R R12, SR_CTAID.X ;  /* 0x00000000000c7919 */ /* 0x000e220000002500 */
[----:B------:R-:W-:Y:S01]  /*56a0*/  ULDC.64 UR4, c[0x0][0x628] ;  /* 0x00018a0000047ab9 */ /* 0x000fe20000000a00 */
[----:B------:R-:W1:Y:S01]  /*56b0*/  LDC R13, c[0x0][0x144] ;  /* 0x00005100ff0d7b82 */ /* 0x000e620000000800 */
[----:B------:R-:W-:Y:S01]  /*56c0*/  ISETP.NE.U32.AND P1, PT, RZ, UR4, PT ;  /* 0x00000004ff007c0c */ /* 0x000fe2000bf25070 */
[----:B------:R-:W2:Y:S01]  /*56d0*/  S2R R11, SR_CTAID.Y ;  /* 0x00000000000b7919 */ /* 0x000ea20000002600 */
[----:B------:R-:W-:Y:S01]  /*56e0*/  ULDC UR6, c[0x0][0x150] ;  /* 0x0000540000067ab9 */ /* 0x000fe20000000800 */
[----:B------:R-:W-:Y:S01]  /*56f0*/  ULDC UR7, c[0x0][0x630] ;  /* 0x00018c0000077ab9 */ /* 0x000fe20000000800 */
[----:B------:R-:W-:Y:S01]  /*5700*/  ISETP.NE.AND.EX P1, PT, RZ, UR5, PT, P1 ;  /* 0x00000005ff007c0c */ /* 0x000fe2000bf25310 */
[----:B------:R-:W-:Y:S01]  /*5710*/  IMAD.MOV.U32 R4, RZ, RZ, R16 ;  /* 0x000000ffff047224 */ /* 0x000fe200078e0010 */
[----:B0-----:R-:W-:-:S05]  /*5720*/  I2FP.F32.U32 R5, R12 ;  /* 0x0000000c00057245 */ /* 0x001fca0000201000 */
[----:B------:R-:W-:Y:S01]  /*5730*/  FMUL R14, R5, UR6 ;  /* 0x00000006050e7c20 */ /* 0x000fe20008400000 */
[----:B------:R-:W-:-:S05]  /*5740*/  IMAD.MOV.U32 R5, RZ, RZ, R17 ;  /* 0x000000ffff057224 */ /* 0x000fca00078e0011 */
[----:B--2---:R-:W-:Y:S05]  /*5750*/  @!P1 BRA `(.L_x_109) ;  /* 0x0000000000289947 */ /* 0x004fea0003800000 */
[----:B------:R-:W-:Y:S02]  /*5760*/  ULDC UR6, c[0x0][0x634] ;  /* 0x00018d0000067ab9 */ /* 0x000fe40000000800 */
[----:B------:R-:W-:-:S05]  /*5770*/  IADD3 R5, P1, R16, UR6, RZ ;  /* 0x0000000610057c10 */ /* 0x000fca000ff3e0ff */
[----:B------:R-:W-:-:S04]  /*5780*/  IMAD.X R15, RZ, RZ, R17, P1 ;  /* 0x000000ffff0f7224 */ /* 0x000fc800008e0611 */
[----:B------:R-:W-:-:S04]  /*5790*/  IMAD.WIDE.U32 R6, R15, UR4, RZ ;  /* 0x000000040f067c25 */ /* 0x000fc8000f8e00ff */
[----:B------:R-:W-:-:S04]  /*57a0*/  IMAD.WIDE.U32 R6, P1, R5, UR5, R6 ;  /* 0x0000000505067c25 */ /* 0x000fc8000f820006 */
[----:B------:R-:W-:-:S04]  /*57b0*/  IMAD.WIDE.U32 R4, R5, UR4, RZ ;  /* 0x0000000405047c25 */ /* 0x000fc8000f8e00ff */
[----:B------:R-:W-:Y:S01]  /*57c0*/  IMAD.MOV.U32 R4, RZ, RZ, R7 ;  /* 0x000000ffff047224 */ /* 0x000fe200078e0007 */
[----:B------:R-:W-:Y:S01]  /*57d0*/  IADD3 RZ, P3, R5, R6, RZ ;  /* 0x0000000605ff7210 */ /* 0x000fe20007f7e0ff */
[----:B------:R-:W-:-:S04]  /*57e0*/  IMAD.X R5, RZ, RZ, RZ, P1 ;  /* 0x000000ffff057224 */ /* 0x000fc800008e06ff */
[----:B------:R-:W-:-:S08]  /*57f0*/  IMAD.WIDE.U32.X R4, R15, UR5, R4, P3 ;  /* 0x000000050f047c25 */ /* 0x000fd000098e0404 */
.L_x_109:
[--C-:B------:R-:W-:Y:S01]  /*5800*/  SHF.R.U64 R19, R4, UR7, R5.reuse ;  /* 0x0000000704137c19 */ /* 0x100fe20008001205 */
[----:B------:R-:W0:Y:S01]  /*5810*/  F2I.U32.TRUNC.NTZ R14, R14 ;  /* 0x0000000e000e7305 */ /* 0x000e22000020f000 */
[----:B------:R-:W-:Y:S01]  /*5820*/  SHF.R.U32.HI R4, RZ, UR7, R5 ;  /* 0x00000007ff047c19 */ /* 0x000fe20008011605 */
[----:B------:R-:W-:Y:S01]  /*5830*/  ULDC.64 UR4, c[0x0][0x620] ;  /* 0x0001880000047ab9 */ /* 0x000fe20000000a00 */
[----:B------:R-:W-:Y:S01]  /*5840*/  IADD3 R7, P1, RZ, -R19, RZ ;  /* 0x80000013ff077210 */ /* 0x000fe20007f3e0ff */
[----:B------:R-:W-:Y:S01]  /*5850*/  ULDC.64 UR6, c[0x0][0x640] ;  /* 0x0001900000067ab9 */ /* 0x000fe20000000a00 */
[----:B------:R-:W2:Y:S03]  /*5860*/  LDC R18, c[0x0][0x148] ;  /* 0x00005200ff127b82 */ /* 0x000ea60000000800 */
[----:B------:R-:W-:Y:S01]  /*5870*/  IMAD.X R4, RZ, RZ, ~R4, P1 ;  /* 0x000000ffff047224 */ /* 0x000fe200008e0e04 */
[----:B------:R-:W-:-:S03]  /*5880*/  ISETP.NE.U32.AND P1, PT, RZ, UR6, PT ;  /* 0x00000006ff007c0c */ /* 0x000fc6000bf25070 */
[----:B------:R-:W-:Y:S01]  /*5890*/  IMAD R6, R4, UR4, RZ ;  /* 0x0000000404067c24 */ /* 0x000fe2000f8e02ff */
[----:B------:R-:W-:Y:S01]  /*58a0*/  ISETP.NE.AND.EX P1, PT, RZ, UR7, PT, P1 ;  /* 0x00000007ff007c0c */ /* 0x000fe2000bf25310 */
[----:B------:R-:W-:Y:S01]  /*58b0*/  IMAD.WIDE.U32 R4, R7, UR4, R16 ;  /* 0x0000000407047c25 */ /* 0x000fe2000f8e0010 */
[----:B------:R-:W-:-:S03]  /*58c0*/  ULDC UR4, c[0x0][0x618] ;  /* 0x0001860000047ab9 */ /* 0x000fc60000000800 */
[----:B------:R-:W-:Y:S01]  /*58d0*/  IMAD R7, R7, UR5, R6 ;  /* 0x0000000507077c24 */ /* 0x000fe2000f8e0206 */
[----:B------:R-:W-:Y:S01]  /*58e0*/  ULDC UR5, c[0x0][0x154] ;  /* 0x0000550000057ab9 */ /* 0x000fe20000000800 */
[----:B0-----:R-:W-:Y:S02]  /*58f0*/  IMAD.MOV R6, RZ, RZ, -R14 ;  /* 0x000000ffff067224 */ /* 0x001fe400078e0a0e */
[----:B------:R-:W-:Y:S02]  /*5900*/  IMAD.IADD R5, R5, 0x1, R7 ;  /* 0x0000000105057824 */ /* 0x000fe400078e0207 */
[----:B-1----:R-:W-:Y:S01]  /*5910*/  IMAD R12, R13, R6, R12 ;  /* 0x000000060d0c7224 */ /* 0x002fe200078e020c */
[----:B------:R-:W-:Y:S02]  /*5920*/  I2FP.F32.U32 R6, R11 ;  /* 0x0000000b00067245 */ /* 0x000fe40000201000 */
[--C-:B------:R-:W-:Y:S02]  /*5930*/  SHF.R.U64 R13, R4, UR4, R5.reuse ;  /* 0x00000004040d7c19 */ /* 0x100fe40008001205 */
[----:B------:R-:W-:Y:S01]  /*5940*/  SHF.R.U32.HI R4, RZ, UR4, R5 ;  /* 0x00000004ff047c19 */ /* 0x000fe20008011605 */
[----:B------:R-:W-:Y:S01]  /*5950*/  FMUL R6, R6, UR5 ;  /* 0x0000000506067c20 */ /* 0x000fe20008400000 */
[----:B------:R-:W-:-:S02]  /*5960*/  ULDC UR4, c[0x0][0x608] ;  /* 0x0001820000047ab9 */ /* 0x000fc40000000800 */
[--C-:B------:R-:W-:Y:S01]  /*5970*/  SHF.R.U64 R15, R13, UR4, R4.reuse ;  /* 0x000000040d0f7c19 */ /* 0x100fe20008001204 */
[----:B------:R0:W1:Y:S01]  /*5980*/  F2I.U32.TRUNC.NTZ R20, R6 ;  /* 0x0000000600147305 */ /* 0x000062000020f000 */
[----:B------:R-:W-:Y:S01]  /*5990*/  SHF.R.U32.HI R4, RZ, UR4, R4 ;  /* 0x00000004ff047c19 */ /* 0x000fe20008011604 */
[----:B------:R-:W-:-:S03]  /*59a0*/  ULDC UR4, c[0x0][0x658] ;  /* 0x0001960000047ab9 */ /* 0x000fc60000000800 */
[--C-:B------:R-:W-:Y:S02]  /*59b0*/  SHF.R.U64 R14, R15, UR4, R4.reuse ;  /* 0x000000040f0e7c19 */ /* 0x100fe40008001204 */
[----:B------:R-:W-:-:S03]  /*59c0*/  SHF.R.U32.HI R21, RZ, UR4, R4 ;  /* 0x00000004ff157c19 */ /* 0x000fc60008011604 */
[----:B------:R-:W-:Y:S02]  /*59d0*/  IMAD.MOV.U32 R4, RZ, RZ, R14 ;  /* 0x000000ffff047224 */ /* 0x000fe400078e000e */
[----:B------:R-:W-:Y:S01]  /*59e0*/  IMAD.MOV.U32 R5, RZ, RZ, R21 ;  /* 0x000000ffff057224 */ /* 0x000fe200078e0015 */
[----:B0-----:R-:W-:Y:S06]  /*59f0*/  @!P1 BRA `(.L_x_110) ;  /* 0x0000000000289947 */ /* 0x001fec0003800000 */
        /* <DEDUP_REMOVED lines=10> */
.L_x_110:
[----:B------:R-:W-:Y:S01]  /*5aa0*/  ISETP.NE.AND P1, PT, R2, 0x1, PT ;  /* 0x000000010200780c */ /* 0x000fe20003f25270 */
[----:B------:R-:W-:Y:S01]  /*5ab0*/  ULDC UR4, c[0x0][0x648] ;  /* 0x0001920000047ab9 */ /* 0x000fe20000000800 */
[----:B------:R-:W-:Y:S01]  /*5ac0*/  LOP3.LUT R15, R15, UR22, RZ, 0xc0, !PT ;  /* 0x000000160f0f7c12 */ /* 0x000fe2000f8ec0ff */
[----:B-1----:R-:W-:Y:S01]  /*5ad0*/  IMAD.MOV R20, RZ, RZ, -R20 ;  /* 0x000000ffff147224 */ /* 0x002fe200078e0a14 */
[----:B------:R-:W-:Y:S01]  /*5ae0*/  SHF.R.U64 R4, R4, UR4, R5 ;  /* 0x0000000404047c19 */ /* 0x000fe20008001205 */
[----:B------:R-:W-:Y:S01]  /*5af0*/  ULDC UR4, c[0x0][0x638] ;  /* 0x00018e0000047ab9 */ /* 0x000fe20000000800 */
[----:B------:R-:W-:Y:S01]  /*5b00*/  LOP3.LUT R13, R13, UR13, RZ, 0xc0, !PT ;  /* 0x0000000d0d0d7c12 */ /* 0x000fe2000f8ec0ff */
[----:B------:R-:W-:Y:S02]  /*5b10*/  ULDC UR5, c[0x0][0x610] ;  /* 0x0001840000057ab9 */ /* 0x000fe40000000800 */
[----:B------:R-:W-:Y:S02]  /*5b20*/  IMAD.MOV R5, RZ, RZ, -R4 ;  /* 0x000000ffff057224 */ /* 0x000fe400078e0a04 */
[----:B------:R-:W-:-:S02]  /*5b30*/  IMAD R15, R4, UR21, R15 ;  /* 0x00000015040f7c24 */ /* 0x000fc4000f8e020f */
[----:B--2---:R-:W-:Y:S02]  /*5b40*/  @P1 IMAD R12, R18, R20, R11 ;  /* 0x00000014120c1224 */ /* 0x004fe400078e020b */
[----:B------:R-:W-:Y:S01]  /*5b50*/  IMAD R14, R5, UR4, R14 ;  /* 0x00000004050e7c24 */ /* 0x000fe2000f8e020e */
[----:B------:R-:W-:Y:S01]  /*5b60*/  ULDC UR4, c[0x0][0x600] ;  /* 0x0001800000047ab9 */ /* 0x000fe20000000800 */
[----:B------:R-:W-:Y:S02]  /*5b70*/  IMAD R12, R15, UR5, R12 ;  /* 0x000000050f0c7c24 */ /* 0x000fe4000f8e020c */
[----:B------:R-:W-:Y:S02]  /*5b80*/  IMAD R5, R14, UR4, R13 ;  /* 0x000000040e057c24 */ /* 0x000fe4000f8e020d */
[----:B------:R-:W-:-:S03]  /*5b90*/  IMAD.MOV.U32 R4, RZ, RZ, 0x1 ;  /* 0x00000001ff047424 */ /* 0x000fc600078e00ff */
[----:B------:R-:W-:Y:S02]  /*5ba0*/  SEL R18, R5, R12, !P1 ;  /* 0x0000000c05127207 */ /* 0x000fe40004800000 */
[----:B------:R-:W-:-:S07]  /*5bb0*/  SEL R22, R12, R5, !P1 ;  /* 0x000000050c167207 */ /* 0x000fce0004800000 */
.L_x_108:
[----:B------:R-:W-:Y:S05]  /*5bc0*/  BSYNC B1 ;  /* 0x0000000000017941 */ /* 0x000fea0003800000 */
.L_x_107:
[----:B------:R-:W-:-:S13]  /*5bd0*/  LOP3.LUT P1, RZ, R4, 0xff, RZ, 0xc0, !PT ;  /* 0x000000ff04ff7812 */ /* 0x000fda000782c0ff */
[----:B------:R-:W-:Y:S05]  /*5be0*/  @P1 BRA `(.L_x_111) ;  /* 0xfffffff000c01947 */ /* 0x000fea000383ffff */
[----:B------:R-:W-:Y:S05]  /*5bf0*/  BSYNC B0 ;  /* 0x0000000000007941 */ /* 0x000fea0003800000 */
.L_x_99:
[----:B------:R-:W-:-:S03]  /*5c00*/  UMOV UR4, 0xffffffff ;  /* 0xffffffff00047882 */ /* 0x000fc60000000000 */
[----:B------:R-:W-:Y:S05]  /*5c10*/  BRA.DIV UR4, `(.L_x_112) ;  /* 0x0000000604247947 */ /* 0x000fea000b800000 */
[----:B------:R-:W-:-:S13]  /*5c20*/  ELECT P6, URZ, PT ;  /* 0x00000000003f782f */ /* 0x000fda00038c0000 */
.L_x_127:
[----:B------:R-:W-:Y:S04]  /*5c30*/  BSSY B0, `(.L_x_113) ;  /* 0x0000022000007945 */ /* 0x000fe80003800000 */
[----:B------:R-:W-:Y:S05]  /*5c40*/  @!P6 BRA `(.L_x_114) ;  /* 0x000000000080e947 */ /* 0x000fea0003800000 */
[----:B------:R-:W-:-:S04]  /*5c50*/  LOP3.LUT R23, R23, 0x2, RZ, 0xfc, !PT ;  /* 0x0000000217177812 */ /* 0x000fc800078efcff */
[----:B------:R-:W-:-:S13]  /*5c60*/  ISETP.NE.AND P0, PT, R23, 0x3, PT ;  /* 0x000000031700780c */ /* 0x000fda0003f05270 */
[----:B------:R-:W-:Y:S05]  /*5c70*/  @!P0 BRA `(.L_x_115) ;  /* 0x0000000000048947 */ /* 0x000fea0003800000 */
[----:B------:R-:W-:Y:S01]  /*5c80*/  BPT.TRAP 0x1 ;  /* 0x000000040000795c */ /* 0x000fe20000300000 */
.L_x_115:
[----:B------:R-:W0:Y:S01]  /*5c90*/  S2R R5, SR_CgaCtaId ;  /* 0x0000000000057919 */ /* 0x000e220000008800 */
[----:B------:R-:W-:Y:S02]  /*5ca0*/  MOV R0, 0x400 ;  /* 0x0000040000007802 */ /* 0x000fe40000000f00 */
[----:B------:R-:W-:Y:S02]  /*5cb0*/  SHF.L.U32 R2, R3, 0x1f, RZ ;  /* 0x0000001f03027819 */ /* 0x000fe400000006ff */
[----:B0-----:R-:W-:-:S05]  /*5cc0*/  LEA R5, R5, R0, 0x18 ;  /* 0x0000000005057211 */ /* 0x001fca00078ec0ff */
[----:B------:R-:W-:-:S04]  /*5cd0*/  VIADD R5, R5, 0x18 ;  /* 0x0000001805057836 */ /* 0x000fc80000000000 */
[C---:B------:R-:W-:Y:S02]  /*5ce0*/  IMAD R7, R8.reuse, 0x8, R5 ;  /* 0x0000000808077824 */ /* 0x040fe400078e0205 */
[----:B------:R-:W-:Y:S02]  /*5cf0*/  VIADD R8, R8, 0x1 ;  /* 0x0000000108087836 */ /* 0x000fe40000000000 */
[----:B------:R-:W0:Y:S03]  /*5d00*/  SYNCS.PHASECHK.TRANS64.TRYWAIT P0, [R7+URZ], R2 ;  /* 0x00000002070075a7 */ /* 0x000e26000800017f */
[----:B------:R-:W-:-:S04]  /*5d10*/  ISETP.NE.AND P1, PT, R8, 0x3, PT ;  /* 0x000000030800780c */ /* 0x000fc80003f25270 */
[----:B------:R-:W-:Y:S02]  /*5d20*/  SEL R0, RZ, 0x1, P1 ;  /* 0x00000001ff007807 */ /* 0x000fe40000800000 */
[----:B------:R-:W-:Y:S02]  /*5d30*/  SEL R8, R8, RZ, P1 ;  /* 0x000000ff08087207 */ /* 0x000fe40000800000 */
[----:B------:R-:W-:-:S03]  /*5d40*/  LOP3.LUT R9, R3, R0, RZ, 0x3c, !PT ;  /* 0x0000000003097212 */ /* 0x000fc600078e3cff */
[----:B------:R-:W-:Y:S01]  /*5d50*/  IMAD R4, R8, 0x8, R5 ;  /* 0x0000000808047824 */ /* 0x000fe200078e0205 */
[----:B------:R-:W-:Y:S01]  /*5d60*/  SHF.L.U32 R3, R9, 0x1f, RZ ;  /* 0x0000001f09037819 */ /* 0x000fe200000006ff */
[----:B0-----:R-:W-:Y:S06]  /*5d70*/  @!P0 BRA `(.L_x_116) ;  /* 0x0000000000ec8947 */ /* 0x001fec0003800000 */
.L_x_128:
[----:B------:R-:W1:Y:S01]  /*5d80*/  SYNCS.PHASECHK.TRANS64.TRYWAIT P0, [R4+URZ], R3 ;  /* 0x00000003040075a7 */ /* 0x000e62000800017f */
[----:B------:R-:W-:-:S05]  /*5d90*/  VIADD R0, R8, 0x1 ;  /* 0x0000000108007836 */ /* 0x000fca0000000000 */
[----:B------:R-:W-:-:S04]  /*5da0*/  ISETP.NE.AND P1, PT, R0, 0x3, PT ;  /* 0x000000030000780c */ /* 0x000fc80003f25270 */
[----:B0-----:R-:W-:Y:S02]  /*5db0*/  SEL R2, RZ, 0x1, P1 ;  /* 0x00000001ff027807 */ /* 0x001fe40000800000 */
[----:B------:R-:W-:Y:S02]  /*5dc0*/  SEL R0, R0, RZ, P1 ;  /* 0x000000ff00007207 */ /* 0x000fe40000800000 */
[----:B------:R-:W-:Y:S01]  /*5dd0*/  LOP3.LUT R2, R9, R2, RZ, 0x3c, !PT ;  /* 0x0000000209027212 */ /* 0x000fe200078e3cff */
[----:B-1----:R-:W-:Y:S06]  /*5de0*/  @!P0 BRA `(.L_x_117) ;  /* 0x0000000000e48947 */ /* 0x002fec0003800000 */
.L_x_129:
[----:B------:R-:W-:Y:S01]  /*5df0*/  IMAD R5, R0, 0x8, R5 ;  /* 0x0000000800057824 */ /* 0x000fe200078e0205 */
[----:B------:R-:W-:-:S07]  /*5e00*/  SHF.L.U32 R0, R2, 0x1f, RZ ;  /* 0x0000001f02007819 */ /* 0x000fce00000006ff */
.L_x_118:
[----:B-1----:R1:W2:Y:S02]  /*5e10*/  SYNCS.PHASECHK.TRANS64.TRYWAIT P0, [R5+URZ], R0 ;  /* 0x00000000050075a7 */ /* 0x0022a4000800017f */
[----:B--2---:R-:W-:Y:S05]  /*5e20*/  @!P0 NANOSLEEP.SYNCS 0x989680 ;  /* 0x009896800000895d */ /* 0x004fea0003900000 */
[----:B------:R-:W2:Y:S02]  /*5e30*/  @!P0 SYNCS.PHASECHK.TRANS64 P0, [R5+URZ], R0 ;  /* 0x00000000050085a7 */ /* 0x000ea4000800007f */
[----:B--2---:R-:W-:Y:S05]  /*5e40*/  @!P0 BRA `(.L_x_118) ;  /* 0xfffffffc00f08947 */ /* 0x004fea000383ffff */
.L_x_114:
[----:B------:R-:W-:Y:S05]  /*5e50*/  BSYNC B0 ;  /* 0x0000000000007941 */ /* 0x000fea0003800000 */
.L_x_113:
[----:B------:R-:W-:Y:S05]  /*5e60*/  EXIT ;  /* 0x000000000000794d */ /* 0x000fea0003800000 */
.L_x_15:
[----:B0-----:R-:W-:-:S04]  /*5e70*/  IMAD.U32 R3, RZ, RZ, UR43 ;  /* 0x0000002bff037e24 */ /* 0x001fc8000f8e00ff */
[----:B------:R0:W1:Y:S03]  /*5e80*/  SYNCS.PHASECHK.TRANS64.TRYWAIT P0, [R3+URZ+-0x8], R0 ;  /* 0xfffff800030075a7 */ /* 0x000066000800017f */
[----:B-1----:R-:W-:Y:S05]  /*5e90*/  @!P0 NANOSLEEP.SYNCS 0x989680 ;  /* 0x009896800000895d */ /* 0x002fea0003900000 */
[----:B------:R-:W1:Y:S02]  /*5ea0*/  @!P0 SYNCS.PHASECHK.TRANS64 P0, [R3+URZ+-0x8], R0 ;  /* 0xfffff800030085a7 */ /* 0x000e64000800007f */
[----:B-1----:R-:W-:Y:S05]  /*5eb0*/  @!P0 BRA `(.L_x_15) ;  /* 0xfffffffc00ec8947 */ /* 0x002fea000383ffff */
[----:B------:R-:W-:Y:S05]  /*5ec0*/  BRA `(.L_x_119) ;  /* 0xffffffb400b87947 */ /* 0x000fea000383ffff */
.L_x_20:
[----:B-1----:R1:W2:Y:S02]  /*5ed0*/  SYNCS.PHASECHK.TRANS64.TRYWAIT P1, [R3+URZ], R0 ;  /* 0x00000000030075a7 */ /* 0x0022a4000802017f */
[----:B--2---:R-:W-:Y:S05]  /*5ee0*/  @!P1 NANOSLEEP.SYNCS 0x989680 ;  /* 0x009896800000995d */ /* 0x004fea0003900000 */
[----:B------:R-:W2:Y:S02]  /*5ef0*/  @!P1 SYNCS.PHASECHK.TRANS64 P1, [R3+URZ], R0 ;  /* 0x00000000030095a7 */ /* 0x000ea4000802007f */
[----:B--2---:R-:W-:Y:S05]  /*5f00*/  @!P1 BRA `(.L_x_20) ;  /* 0xfffffffc00f09947 */ /* 0x004fea000383ffff */
[----:B------:R-:W-:Y:S05]  /*5f10*/  BRA `(.L_x_19) ;  /* 0xffffffb800247947 */ /* 0x000fea000383ffff */
.L_x_25:
[----:B-1----:R-:W-:-:S04]  /*5f20*/  IMAD.U32 R4, RZ, RZ, UR6 ;  /* 0x00000006ff047e24 */ /* 0x002fc8000f8e00ff */
[----:B------:R1:W2:Y:S03]  /*5f30*/  SYNCS.PHASECHK.TRANS64.TRYWAIT P1, [R4+URZ], R3 ;  /* 0x00000003040075a7 */ /* 0x0002a6000802017f */
[----:B--2---:R-:W-:Y:S05]  /*5f40*/  @!P1 NANOSLEEP.SYNCS 0x989680 ;  /* 0x009896800000995d */ /* 0x004fea0003900000 */
[----:B------:R-:W2:Y:S02]  /*5f50*/  @!P1 SYNCS.PHASECHK.TRANS64 P1, [R4+URZ], R3 ;  /* 0x00000003040095a7 */ /* 0x000ea4000802007f */
[----:B--2---:R-:W-:Y:S05]  /*5f60*/  @!P1 BRA `(.L_x_25) ;  /* 0xfffffffc00ec9947 */ /* 0x004fea000383ffff */
[----:B------:R-:W-:Y:S05]  /*5f70*/  BRA `(.L_x_24) ;  /* 0xffffffc0002c7947 */ /* 0x000fea000383ffff */
.L_x_31:
[----:B0-----:R-:W-:-:S04]  /*5f80*/  IMAD.U32 R3, RZ, RZ, UR43 ;  /* 0x0000002bff037e24 */ /* 0x001fc8000f8e00ff */
[----:B------:R0:W1:Y:S03]  /*5f90*/  SYNCS.PHASECHK.TRANS64.TRYWAIT P0, [R3+URZ+0x8], R0 ;  /* 0x00000800030075a7 */ /* 0x000066000800017f */
[----:B-1----:R-:W-:Y:S05]  /*5fa0*/  @!P0 NANOSLEEP.SYNCS 0x989680 ;  /* 0x009896800000895d */ /* 0x002fea0003900000 */
[----:B------:R-:W1:Y:S02]  /*5fb0*/  @!P0 SYNCS.PHASECHK.TRANS64 P0, [R3+URZ+0x8], R0 ;  /* 0x00000800030085a7 */ /* 0x000e64000800007f */
[----:B-1----:R-:W-:Y:S05]  /*5fc0*/  @!P0 BRA `(.L_x_31) ;  /* 0xfffffffc00ec8947 */ /* 0x002fea000383ffff */
[----:B------:R-:W-:Y:S05]  /*5fd0*/  BRA `(.L_x_120) ;  /* 0xffffffc800a87947 */ /* 0x000fea000383ffff */
.L_x_100:
[----:B------:R-:W-:Y:S01]  /*5fe0*/  BSSY B1, `(.L_x_121) ;  /* 0x0000006000017945 */ /* 0x000fe20003800000 */
[----:B------:R-:W-:-:S07]  /*5ff0*/  IMAD.MOV.U32 R15, RZ, RZ, -0x1 ;  /* 0xffffffffff0f7424 */ /* 0x000fce00078e00ff */
[----:B-----5:R-:W-:Y:S05]  /*6000*/  WARPSYNC.COLLECTIVE R15, `(.L_x_122) ;  /* 0x000000000f0c7348 */ /* 0x020fea0003c00000 */
[----:B------:R-:W-:Y:S02]  /*6010*/  ELECT P6, UR62, PT ;  /* 0x00000000003e782f */ /* 0x000fe400038c0000 */
[----:B------:R-:W-:Y:S01]  /*6020*/  MOV R14, UR62 ;  /* 0x0000003e000e7c02 */ /* 0x000fe20008000f00 */
[----:B-----5:R-:W-:Y:S10]  /*6030*/  ENDCOLLECTIVE ;  /* 0x000000000000791b */ /* 0x020ff40003800000 */
.L_x_122:
[----:B------:R-:W-:Y:S05]  /*6040*/  BSYNC B1 ;  /* 0x0000000000017941 */ /* 0x000fea0003800000 */
.L_x_121:
[----:B------:R-:W-:Y:S05]  /*6050*/  BRA `(.L_x_123) ;  /* 0xffffffec00b07947 */ /* 0x000fea000383ffff */
.L_x_103:
[----:B-1----:R1:W2:Y:S02]  /*6060*/  SYNCS.PHASECHK.TRANS64.TRYWAIT P1, [R11+URZ+0x18], R6 ;  /* 0x000018060b0075a7 */ /* 0x0022a4000802017f */
[----:B--2---:R-:W-:Y:S05]  /*6070*/  @!P1 NANOSLEEP.SYNCS 0x989680 ;  /* 0x009896800000995d */ /* 0x004fea0003900000 */
[----:B------:R-:W2:Y:S02]  /*6080*/  @!P1 SYNCS.PHASECHK.TRANS64 P1, [R11+URZ+0x18], R6 ;  /* 0x000018060b0095a7 */ /* 0x000ea4000802007f */
[----:B--2---:R-:W-:Y:S05]  /*6090*/  @!P1 BRA `(.L_x_103) ;  /* 0xfffffffc00f09947 */ /* 0x004fea000383ffff */
[----:B------:R-:W-:Y:S05]  /*60a0*/  BRA `(.L_x_124) ;  /* 0xffffffec00e47947 */ /* 0x000fea000383ffff */
.L_x_112:
[----:B------:R-:W-:Y:S01]  /*60b0*/  BSSY B0, `(.L_x_125) ;  /* 0x0000006000007945 */ /* 0x000fe20003800000 */
[----:B------:R-:W-:-:S07]  /*60c0*/  IMAD.MOV.U32 R15, RZ, RZ, -0x1 ;  /* 0xffffffffff0f7424 */ /* 0x000fce00078e00ff */
[----:B-----5:R-:W-:Y:S05]  /*60d0*/  WARPSYNC.COLLECTIVE R15, `(.L_x_126) ;  /* 0x000000000f0c7348 */ /* 0x020fea0003c00000 */
[----:B------:R-:W-:Y:S02]  /*60e0*/  ELECT P6, UR62, PT ;  /* 0x00000000003e782f */ /* 0x000fe400038c0000 */
[----:B------:R-:W-:Y:S01]  /*60f0*/  MOV R14, UR62 ;  /* 0x0000003e000e7c02 */ /* 0x000fe20008000f00 */
[----:B-----5:R-:W-:Y:S10]  /*6100*/  ENDCOLLECTIVE ;  /* 0x000000000000791b */ /* 0x020ff40003800000 */
.L_x_126:
[----:B------:R-:W-:Y:S05]  /*6110*/  BSYNC B0 ;  /* 0x0000000000007941 */ /* 0x000fea0003800000 */
.L_x_125:
[----:B------:R-:W-:Y:S05]  /*6120*/  BRA `(.L_x_127) ;  /* 0xfffffff800c07947 */ /* 0x000fea000383ffff */
.L_x_116:
[----:B0-----:R0:W1:Y:S02]  /*6130*/  SYNCS.PHASECHK.TRANS64.TRYWAIT P0, [R7+URZ], R2 ;  /* 0x00000002070075a7 */ /* 0x001064000800017f */
[----:B-1----:R-:W-:Y:S05]  /*6140*/  @!P0 NANOSLEEP.SYNCS 0x989680 ;  /* 0x009896800000895d */ /* 0x002fea0003900000 */
[----:B------:R-:W1:Y:S02]  /*6150*/  @!P0 SYNCS.PHASECHK.TRANS64 P0, [R7+URZ], R2 ;  /* 0x00000002070085a7 */ /* 0x000e64000800007f */
[----:B-1----:R-:W-:Y:S05]  /*6160*/  @!P0 BRA `(.L_x_116) ;  /* 0xfffffffc00f08947 */ /* 0x002fea000383ffff */
[----:B------:R-:W-:Y:S05]  /*6170*/  BRA `(.L_x_128) ;  /* 0xfffffffc00007947 */ /* 0x000fea000383ffff */
.L_x_117:
[----:B0-----:R0:W1:Y:S02]  /*6180*/  SYNCS.PHASECHK.TRANS64.TRYWAIT P0, [R4+URZ], R3 ;  /* 0x00000003040075a7 */ /* 0x001064000800017f */
[----:B-1----:R-:W-:Y:S05]  /*6190*/  @!P0 NANOSLEEP.SYNCS 0x989680 ;  /* 0x009896800000895d */ /* 0x002fea0003900000 */
[----:B------:R-:W1:Y:S02]  /*61a0*/  @!P0 SYNCS.PHASECHK.TRANS64 P0, [R4+URZ], R3 ;  /* 0x00000003040085a7 */ /* 0x000e64000800007f */
[----:B-1----:R-:W-:Y:S05]  /*61b0*/  @!P0 BRA `(.L_x_117) ;  /* 0xfffffffc00f08947 */ /* 0x002fea000383ffff */
[----:B------:R-:W-:Y:S05]  /*61c0*/  BRA `(.L_x_129) ;  /* 0xfffffffc00087947 */ /* 0x000fea000383ffff */
.L_x_130:
[----:B------:R-:W-:-:S00]  /*61d0*/  BRA `(.L_x_130) ;  /* 0xfffffffc00fc7947 */ /* 0x000fc0000383ffff */
[----:B------:R-:W-:-:S00]  /*61e0*/  NOP ;  /* 0x0000000000007918 */ /* 0x000fc00000000000 */
        /* <DEDUP_REMOVED lines=9> */
.L_x_131:


//--------------------- .nv.global.init           --------------------------
	.section	.nv.global.init,"aw",@progbits
.nv.global.init:
	.type		$str$22,@object
	.size		$str$22,($str$23 - $str$22)
$str$22:
        /*0000*/ 	.byte	0x6b, 0x5f, 0x74, 0x69, 0x6c, 0x65, 0x5f, 0x63, 0x6f, 0x75, 0x6e, 0x74, 0x20, 0x3e, 0x3d, 0x20
        /*0010*/ 	.byte	0x31, 0x00
	.type		$str$23,@object
	.size		$str$23,(__unnamed_1 - $str$23)
$str$23:
        /*0012*/ 	.byte	0x2f, 0x74, 0x6d, 0x70, 0x2f, 0x63, 0x75, 0x74, 0x6c, 0x61, 0x73, 0x73, 0x5f, 0x73, 0x77, 0x65
        /*0022*/ 	.byte	0x65, 0x70, 0x5f, 0x73, 0x72, 0x63, 0x2f, 0x69, 0x6e, 0x63, 0x6c, 0x75, 0x64, 0x65, 0x2f, 0x63
        /*0032*/ 	.byte	0x75, 0x74, 0x6c, 0x61, 0x73, 0x73, 0x2f, 0x67, 0x65, 0x6d, 0x6d, 0x2f, 0x63, 0x6f, 0x6c, 0x6c
        /*0042*/ 	.byte	0x65, 0x63, 0x74, 0x69, 0x76, 0x65, 0x2f, 0x73, 0x6d, 0x39, 0x30, 0x5f, 0x6d, 0x6d, 0x61, 0x5f
        /*0052*/ 	.byte	0x74, 0x6d, 0x61, 0x5f, 0x67, 0x6d, 0x6d, 0x61, 0x5f, 0x73, 0x73, 0x5f, 0x77, 0x61, 0x72, 0x70
        /*0062*/ 	.byte	0x73, 0x70, 0x65, 0x63, 0x69, 0x61, 0x6c, 0x69, 0x7a, 0x65, 0x64, 0x2e, 0x68, 0x70, 0x70, 0x00
	.type		__unnamed_1,@object
	.size		__unnamed_1,(.L_0 - __unnamed_1)
__unnamed_1:
        /*0072*/ 	.byte	0x76, 0x6f, 0x69, 0x64, 0x20, 0x63, 0x75, 0x74, 0x6c, 0x61, 0x73, 0x73, 0x3a, 0x3a, 0x67, 0x65
        /* <DEDUP_REMOVED lines=174> */
        /*0b62*/ 	.byte	0x65, 0x3a, 0x3a, 0x69, 0x64, 0x65, 0x6e, 0x74, 0x69, 0x74, 0x79, 0x5d, 0x00
.L_0:


//--------------------- .nv.shared._ZN7cutlass13device_kernelINS_4gemm6kernel13GemmUniversalIN4cute5tupleIJiiiiEEENS1_10collective13CollectiveMmaINS1_34MainloopSm90TmaGmmaWarpSpecializedILi3ENS5_IJNS4_1CILi1EEESB_SB_EEENS1_32KernelTmaWarpSpecializedPingpongEEENS5_IJNSA_ILi64EEESF_NSA_ILi128EEEEEEfNS5_IJlSB_lEEEfSI_NS4_8TiledMMAINS4_8MMA_AtomIJNS4_4SM904GMMA29MMA_64x64x8_F32TF32TF32_SS_TNILNSM_7ScaleInE1ELSO_1EEEEEENS4_6LayoutISC_NS5_IJNSA_ILi0EEESS_SS_EEEEENS5_IJNS4_10UnderscoreESV_SV_EEEEENS4_13SM90_TMA_LOADENS4_14ComposedLayoutINS4_7SwizzleILi3ELi4ELi3EEENS4_18smem_ptr_flag_bitsILi32EEENSR_INS5_IJNSA_ILi8EEENSA_ILi32EEEEEENS5_IJS15_SB_EEEEEEEvNS4_8identityESY_S19_vS1A_EENS_8epilogue10collective6detail29Sm90TmaWarpSpecializedAdapterINS1D_15DefaultEpilogueIfSI_SI_NS1C_6thread17LinearCombinationIfLi1EffLNS1H_9ScaleType4KindE0ELNS_15FloatRoundStyleE2EfEENS1_15EpilogueDefaultEEEEEvvEEEEvNT_6ParamsE --------------------------
	.section	.nv.shared._ZN7cutlass13device_kernelINS_4gemm6kernel13GemmUniversalIN4cute5tupleIJiiiiEEENS1_10collective13CollectiveMmaINS1_34MainloopSm90TmaGmmaWarpSpecializedILi3ENS5_IJNS4_1CILi1EEESB_SB_EEENS1_32KernelTmaWarpSpecializedPingpongEEENS5_IJNSA_ILi64EEESF_NSA_ILi128EEEEEEfNS5_IJlSB_lEEEfSI_NS4_8TiledMMAINS4_8MMA_AtomIJNS4_4SM904GMMA29MMA_64x64x8_F32TF32TF32_SS_TNILNSM_7ScaleInE1ELSO_1EEEEEENS4_6LayoutISC_NS5_IJNSA_ILi0EEESS_SS_EEEEENS5_IJNS4_10UnderscoreESV_SV_EEEEENS4_13SM90_TMA_LOADENS4_14ComposedLayoutINS4_7SwizzleILi3ELi4ELi3EEENS4_18smem_ptr_flag_bitsILi32EEENSR_INS5_IJNSA_ILi8EEENSA_ILi32EEEEEENS5_IJS15_SB_EEEEEEEvNS4_8identityESY_S19_vS1A_EENS_8epilogue10collective6detail29Sm90TmaWarpSpecializedAdapterINS1D_15DefaultEpilogueIfSI_SI_NS1C_6thread17LinearCombinationIfLi1EffLNS1H_9ScaleType4KindE0ELNS_15FloatRoundStyleE2EfEENS1_15EpilogueDefaultEEEEEvvEEEEvNT_6ParamsE,"aw",@nobits
	.sectionflags	@""
	.align	16
	.zero		1024


//--------------------- .nv.shared.reserved.0     --------------------------
	.section	.nv.shared.reserved.0,"aw",@nobits
	.weak		__nv_reservedSMEM_offset_0_alias
	.size		__nv_reservedSMEM_offset_0_alias, 0, 0
	.other		__nv_reservedSMEM_offset_0_alias,@"STO_CUDA_RESERVED_SHARED STV_DEFAULT"
__nv_reservedSMEM_offset_0_alias:
	.zero		0


//--------------------- .nv.global                --------------------------
	.section	.nv.global,"aw",@nobits
.nv.global:
	.type		_ZN40_INTERNAL_3c4b6be3_4_k_cu_b9af9a3e_306534cute1_E,@object
	.size		_ZN40_INTERNAL_3c4b6be3_4_k_cu_b9af9a3e_306534cute1_E,(_ZN40_INTERNAL_3c4b6be3_4_k_cu_b9af9a3e_306534cuda3std3__45__cpo6cbeginE - _ZN40_INTERNAL_3c4b6be3_4_k_cu_b9af9a3e_306534cute1_E)
_ZN40_INTERNAL_3c4b6be3_4_k_cu_b9af9a3e_306534cute1_E:
	.zero		1
	.type		_ZN40_INTERNAL_3c4b6be3_4_k_cu_b9af9a3e_306534cuda3std3__45__cpo6cbeginE,@object
	.size		_ZN40_INTERNAL_3c4b6be3_4_k_cu_b9af9a3e_306534cuda3std3__45__cpo6cbeginE,(_ZN40_INTERNAL_3c4b6be3_4_k_cu_b9af9a3e_306534cuda3std3__48in_placeE - _ZN40_INTERNAL_3c4b6be3_4_k_cu_b9af9a3e_306534cuda3std3__45__cpo6cbeginE)
_ZN40_INTERNAL_3c4b6be3_4_k_cu_b9af9a3e_306534cuda3std3__45__cpo6cbeginE:
	.zero		1
	.type		_ZN40_INTERNAL_3c4b6be3_4_k_cu_b9af9a3e_306534cuda3std3__48in_placeE,@object
	.size		_ZN40_INTERNAL_3c4b6be3_4_k_cu_b9af9a3e_306534cuda3std3__48in_placeE,(_ZN40_INTERNAL_3c4b6be3_4_k_cu_b9af9a3e_306534cuda3std6ranges3__45__cpo9iter_moveE - _ZN40_INTERNAL_3c4b6be3_4_k_cu_b9af9a3e_306534cuda3std3__48in_placeE)
_ZN40_INTERNAL_3c4b6be3_4_k_cu_b9af9a3e_306534cuda3std3__48in_placeE:
	.zero		1
	.type		_ZN40_INTERNAL_3c4b6be3_4_k_cu_b9af9a3e_306534cuda3std6ranges3__45__cpo9iter_moveE,@object
	.size		_ZN40_INTERNAL_3c4b6be3_4_k_cu_b9af9a3e_306534cuda3std6ranges3__45__cpo9iter_moveE,(_ZN40_INTERNAL_3c4b6be3_4_k_cu_b9af9a3e_306534cuda3std3__45__cpo5beginE - _ZN40_INTERNAL_3c4b6be3_4_k_cu_b9af9a3e_306534cuda3std6ranges3__45__cpo9iter_moveE)
_ZN40_INTERNAL_3c4b6be3_4_k_cu_b9af9a3e_306534cuda3std6ranges3__45__cpo9iter_moveE:
	.zero		1
	.type		_ZN40_INTERNAL_3c4b6be3_4_k_cu_b9af9a3e_306534cuda3std3__45__cpo5beginE,@object
	.size		_ZN40_INTERNAL_3c4b6be3_4_k_cu_b9af9a3e_306534cuda3std3__45__cpo5beginE,(_ZN40_INTERNAL_3c4b6be3_4_k_cu_b9af9a3e_306534cuda3std3__442_GLOBAL__N__3c4b6be3_4_k_cu_b9af9a3e_306536ignoreE - _ZN40_INTERNAL_3c4b6be3_4_k_cu_b9af9a3e_306534cuda3std3__45__cpo5beginE)
_ZN40_INTERNAL_3c4b6be3_4_k_cu_b9af9a3e_306534cuda3std3__45__cpo5beginE:
	.zero		1
	.type		_ZN40_INTERNAL_3c4b6be3_4_k_cu_b9af9a3e_306534cuda3std3__442_GLOBAL__N__3c4b6be3_4_k_cu_b9af9a3e_306536ignoreE,@object
	.size		_ZN40_INTERNAL_3c4b6be3_4_k_cu_b9af9a3e_306534cuda3std3__442_GLOBAL__N__3c4b6be3_4_k_cu_b9af9a3e_306536ignoreE,(_ZN40_INTERNAL_3c4b6be3_4_k_cu_b9af9a3e_306534cute7productE - _ZN40_INTERNAL_3c4b6be3_4_k_cu_b9af9a3e_306534cuda3std3__442_GLOBAL__N__3c4b6be3_4_k_cu_b9af9a3e_306536ignoreE)
_ZN40_INTERNAL_3c4b6be3_4_k_cu_b9af9a3e_306534cuda3std3__442_GLOBAL__N__3c4b6be3_4_k_cu_b9af9a3e_306536ignoreE:
	.zero		1
	.type		_ZN40_INTERNAL_3c4b6be3_4_k_cu_b9af9a3e_306534cute7productE,@object
	.size		_ZN40_INTERNAL_3c4b6be3_4_k_cu_b9af9a3e_306534cute7productE,(_ZN40_INTERNAL_3c4b6be3_4_k_cu_b9af9a3e_306534cuda3std3__45__cpo3endE - _ZN40_INTERNAL_3c4b6be3_4_k_cu_b9af9a3e_306534cute7productE)
_ZN40_INTERNAL_3c4b6be3_4_k_cu_b9af9a3e_306534cute7productE:
	.zero		1
	.type		_ZN40_INTERNAL_3c4b6be3_4_k_cu_b9af9a3e_306534cuda3std3__45__cpo3endE,@object
	.size		_ZN40_INTERNAL_3c4b6be3_4_k_cu_b9af9a3e_306534cuda3std3__45__cpo3endE,(_ZN40_INTERNAL_3c4b6be3_4_k_cu_b9af9a3e_306534cuda3std3__419piecewise_constructE - _ZN40_INTERNAL_3c4b6be3_4_k_cu_b9af9a3e_306534cuda3std3__45__cpo3endE)
_ZN40_INTERNAL_3c4b6be3_4_k_cu_b9af9a3e_306534cuda3std3__45__cpo3endE:
	.zero		1
	.type		_ZN40_INTERNAL_3c4b6be3_4_k_cu_b9af9a3e_306534cuda3std3__419piecewise_constructE,@object
	.size		_ZN40_INTERNAL_3c4b6be3_4_k_cu_b9af9a3e_306534cuda3std3__419piecewise_constructE,(_ZN40_INTERNAL_3c4b6be3_4_k_cu_b9af9a3e_306534cuda3std3__45__cpo4cendE - _ZN40_INTERNAL_3c4b6be3_4_k_cu_b9af9a3e_306534cuda3std3__419piecewise_constructE)
_ZN40_INTERNAL_3c4b6be3_4_k_cu_b9af9a3e_306534cuda3std3__419piecewise_constructE:
	.zero		1
	.type		_ZN40_INTERNAL_3c4b6be3_4_k_cu_b9af9a3e_306534cuda3std3__45__cpo4cendE,@object
	.size		_ZN40_INTERNAL_3c4b6be3_4_k_cu_b9af9a3e_306534cuda3std3__45__cpo4cendE,(_ZN40_INTERNAL_3c4b6be3_4_k_cu_b9af9a3e_306534cuda3std6ranges3__45__cpo4swapE - _ZN40_INTERNAL_3c4b6be3_4_k_cu_b9af9a3e_306534cuda3std3__45__cpo4cendE)
_ZN40_INTERNAL_3c4b6be3_4_k_cu_b9af9a3e_306534cuda3std3__45__cpo4cendE:
	.zero		1
	.type		_ZN40_INTERNAL_3c4b6be3_4_k_cu_b9af9a3e_306534cuda3std6ranges3__45__cpo4swapE,@object
	.size		_ZN40_INTERNAL_3c4b6be3_4_k_cu_b9af9a3e_306534cuda3std6ranges3__45__cpo4swapE,(.L_8 - _ZN40_INTERNAL_3c4b6be3_4_k_cu_b9af9a3e_306534cuda3std6ranges3__45__cpo4swapE)
_ZN40_INTERNAL_3c4b6be3_4_k_cu_b9af9a3e_306534cuda3std6ranges3__45__cpo4swapE:
	.zero		1
.L_8:


//--------------------- .nv.constant0._ZN7cutlass13device_kernelINS_4gemm6kernel13GemmUniversalIN4cute5tupleIJiiiiEEENS1_10collective13CollectiveMmaINS1_34MainloopSm90TmaGmmaWarpSpecializedILi3ENS5_IJNS4_1CILi1EEESB_SB_EEENS1_32KernelTmaWarpSpecializedPingpongEEENS5_IJNSA_ILi64EEESF_NSA_ILi128EEEEEEfNS5_IJlSB_lEEEfSI_NS4_8TiledMMAINS4_8MMA_AtomIJNS4_4SM904GMMA29MMA_64x64x8_F32TF32TF32_SS_TNILNSM_7ScaleInE1ELSO_1EEEEEENS4_6LayoutISC_NS5_IJNSA_ILi0EEESS_SS_EEEEENS5_IJNS4_10UnderscoreESV_SV_EEEEENS4_13SM90_TMA_LOADENS4_14ComposedLayoutINS4_7SwizzleILi3ELi4ELi3EEENS4_18smem_ptr_flag_bitsILi32EEENSR_INS5_IJNSA_ILi8EEENSA_ILi32EEEEEENS5_IJS15_SB_EEEEEEEvNS4_8identityESY_S19_vS1A_EENS_8epilogue10collective6detail29Sm90TmaWarpSpecializedAdapterINS1D_15DefaultEpilogueIfSI_SI_NS1C_6thread17LinearCombinationIfLi1EffLNS1H_9ScaleType4KindE0ELNS_15FloatRoundStyleE2EfEENS1_15EpilogueDefaultEEEEEvvEEEEvNT_6ParamsE --------------------------
	.section	.nv.constant0._ZN7cutlass13device_kernelINS_4gemm6kernel13GemmUniversalIN4cute5tupleIJiiiiEEENS1_10collective13CollectiveMmaINS1_34MainloopSm90TmaGmmaWarpSpecializedILi3ENS5_IJNS4_1CILi1EEESB_SB_EEENS1_32KernelTmaWarpSpecializedPingpongEEENS5_IJNSA_ILi64EEESF_NSA_ILi128EEEEEEfNS5_IJlSB_lEEEfSI_NS4_8TiledMMAINS4_8MMA_AtomIJNS4_4SM904GMMA29MMA_64x64x8_F32TF32TF32_SS_TNILNSM_7ScaleInE1ELSO_1EEEEEENS4_6LayoutISC_NS5_IJNSA_ILi0EEESS_SS_EEEEENS5_IJNS4_10UnderscoreESV_SV_EEEEENS4_13SM90_TMA_LOADENS4_14ComposedLayoutINS4_7SwizzleILi3ELi4ELi3EEENS4_18smem_ptr_flag_bitsILi32EEENSR_INS5_IJNSA_ILi8EEENSA_ILi32EEEEEENS5_IJS15_SB_EEEEEEEvNS4_8identityESY_S19_vS1A_EENS_8epilogue10collective6detail29Sm90TmaWarpSpecializedAdapterINS1D_15DefaultEpilogueIfSI_SI_NS1C_6thread17LinearCombinationIfLi1EffLNS1H_9ScaleType4KindE0ELNS_15FloatRoundStyleE2EfEENS1_15EpilogueDefaultEEEEEvvEEEEvNT_6ParamsE,"a",@progbits
	.sectionflags	@""
	.align	4
.nv.constant0._ZN7cutlass13device_kernelINS_4gemm6kernel13GemmUniversalIN4cute5tupleIJiiiiEEENS1_10collective13CollectiveMmaINS1_34MainloopSm90TmaGmmaWarpSpecializedILi3ENS5_IJNS4_1CILi1EEESB_SB_EEENS1_32KernelTmaWarpSpecializedPingpongEEENS5_IJNSA_ILi64EEESF_NSA_ILi128EEEEEEfNS5_IJlSB_lEEEfSI_NS4_8TiledMMAINS4_8MMA_AtomIJNS4_4SM904GMMA29MMA_64x64x8_F32TF32TF32_SS_TNILNSM_7ScaleInE1ELSO_1EEEEEENS4_6LayoutISC_NS5_IJNSA_ILi0EEESS_SS_EEEEENS5_IJNS4_10UnderscoreESV_SV_EEEEENS4_13SM90_TMA_LOADENS4_14ComposedLayoutINS4_7SwizzleILi3ELi4ELi3EEENS4_18smem_ptr_flag_bitsILi32EEENSR_INS5_IJNSA_ILi8EEENSA_ILi32EEEEEENS5_IJS15_SB_EEEEEEEvNS4_8identityESY_S19_vS1A_EENS_8epilogue10collective6detail29Sm90TmaWarpSpecializedAdapterINS1D_15DefaultEpilogueIfSI_SI_NS1C_6thread17LinearCombinationIfLi1EffLNS1H_9ScaleType4KindE0ELNS_15FloatRoundStyleE2EfEENS1_15EpilogueDefaultEEEEEvvEEEEvNT_6ParamsE:
	.zero		1664


//--------------------- SYMBOLS --------------------------

	.type		.nv.reservedSmem.offset0,@object
	.size		.nv.reservedSmem.offset0,0x4
	.type		__assertfail,@function
